//
// Generated by NVIDIA NVVM Compiler
//
// Compiler Build ID: CL-36424714
// Cuda compilation tools, release 13.0, V13.0.88
// Based on NVVM 20.0.0
//

.version 9.0
.target sm_100
.address_size 64

	// .globl	_Z6lookupPdldS_il

.visible .entry _Z6lookupPdldS_il(
	.param .u64 .ptr .align 1 _Z6lookupPdldS_il_param_0,
	.param .u64 _Z6lookupPdldS_il_param_1,
	.param .f64 _Z6lookupPdldS_il_param_2,
	.param .u64 .ptr .align 1 _Z6lookupPdldS_il_param_3,
	.param .u32 _Z6lookupPdldS_il_param_4,
	.param .u64 _Z6lookupPdldS_il_param_5
)
{
	.reg .pred 	%p<8>;
	.reg .b32 	%r<12>;
	.reg .b64 	%rd<94>;
	.reg .b64 	%fd<89>;

	ld.param.u64 	%rd28, [_Z6lookupPdldS_il_param_0];
	ld.param.f64 	%fd7, [_Z6lookupPdldS_il_param_2];
	ld.param.u64 	%rd26, [_Z6lookupPdldS_il_param_3];
	ld.param.u64 	%rd27, [_Z6lookupPdldS_il_param_5];
	cvta.to.global.u64 	%rd1, %rd28;
	mov.u32 	%r1, %ntid.x;
	mov.u32 	%r3, %ctaid.x;
	mov.u32 	%r4, %tid.x;
	mad.lo.s32 	%r5, %r1, %r3, %r4;
	mad.lo.s32 	%r6, %r3, 10, %r4;
	mad.lo.s32 	%r2, %r4, 10000, %r6;
	cvt.s64.s32 	%rd90, %r5;
	setp.le.s64 	%p1, %rd27, %rd90;
	@%p1 bra 	$L__BB0_10;
	cvta.to.global.u64 	%rd29, %rd26;
	cvt.u64.u32 	%rd91, %r2;
	shl.b64 	%rd30, %rd90, 3;
	add.s64 	%rd4, %rd29, %rd30;
	mov.u32 	%r7, %nctaid.x;
	mul.lo.s32 	%r8, %r7, %r1;
	cvt.u64.u32 	%rd5, %r8;
	ld.global.f64 	%fd87, [%rd4];
	add.s64 	%rd31, %rd90, %rd5;
	max.s64 	%rd32, %rd27, %rd31;
	setp.lt.s64 	%p2, %rd31, %rd27;
	selp.u64 	%rd6, 1, 0, %p2;
	add.s64 	%rd33, %rd31, %rd6;
	sub.s64 	%rd7, %rd32, %rd33;
	and.b64  	%rd34, %rd7, -4294967296;
	setp.ne.s64 	%p3, %rd34, 0;
	@%p3 bra 	$L__BB0_3;
	cvt.u32.u64 	%r9, %rd5;
	cvt.u32.u64 	%r10, %rd7;
	div.u32 	%r11, %r10, %r9;
	cvt.u64.u32 	%rd86, %r11;
	bra.uni 	$L__BB0_4;
$L__BB0_3:
	div.u64 	%rd86, %rd7, %rd5;
$L__BB0_4:
	add.s64 	%rd11, %rd86, %rd6;
	and.b64  	%rd35, %rd11, 3;
	setp.eq.s64 	%p4, %rd35, 3;
	@%p4 bra 	$L__BB0_7;
	add.s64 	%rd36, %rd11, 1;
	and.b64  	%rd87, %rd36, 3;
$L__BB0_6:
	.pragma "nounroll";
	mul.lo.s64 	%rd37, %rd91, 16807;
	mul.hi.u64 	%rd38, %rd37, 8589934597;
	sub.s64 	%rd39, %rd37, %rd38;
	shr.u64 	%rd40, %rd39, 1;
	add.s64 	%rd41, %rd40, %rd38;
	shr.u64 	%rd42, %rd41, 30;
	mul.lo.s64 	%rd43, %rd42, 2147483647;
	sub.s64 	%rd91, %rd37, %rd43;
	cvt.rn.f64.u64 	%fd8, %rd91;
	div.rn.f64 	%fd9, %fd8, 0d41DFFFFFFFC00000;
	div.rn.f64 	%fd10, %fd9, %fd7;
	cvt.rzi.s64.f64 	%rd44, %fd10;
	add.s64 	%rd45, %rd44, 1;
	cvt.rn.f64.s64 	%fd11, %rd45;
	mul.f64 	%fd12, %fd7, %fd11;
	sub.f64 	%fd13, %fd12, %fd9;
	cvt.rn.f64.s64 	%fd14, %rd44;
	mul.f64 	%fd15, %fd7, %fd14;
	sub.f64 	%fd16, %fd12, %fd15;
	div.rn.f64 	%fd17, %fd13, %fd16;
	shl.b64 	%rd46, %rd44, 3;
	add.s64 	%rd47, %rd1, %rd46;
	ld.global.f64 	%fd18, [%rd47+8];
	ld.global.f64 	%fd19, [%rd47];
	sub.f64 	%fd20, %fd18, %fd19;
	mul.f64 	%fd21, %fd17, %fd20;
	sub.f64 	%fd22, %fd18, %fd21;
	add.f64 	%fd87, %fd87, %fd22;
	st.global.f64 	[%rd4], %fd87;
	add.s64 	%rd90, %rd90, %rd5;
	add.s64 	%rd87, %rd87, -1;
	setp.ne.s64 	%p5, %rd87, 0;
	@%p5 bra 	$L__BB0_6;
$L__BB0_7:
	setp.lt.u64 	%p6, %rd11, 3;
	@%p6 bra 	$L__BB0_10;
	shl.b64 	%rd21, %rd5, 2;
$L__BB0_9:
	mul.lo.s64 	%rd48, %rd91, 16807;
	mul.hi.u64 	%rd49, %rd48, 8589934597;
	sub.s64 	%rd50, %rd48, %rd49;
	shr.u64 	%rd51, %rd50, 1;
	add.s64 	%rd52, %rd51, %rd49;
	shr.u64 	%rd53, %rd52, 30;
	mul.lo.s64 	%rd54, %rd53, 2147483647;
	sub.s64 	%rd55, %rd48, %rd54;
	cvt.rn.f64.u64 	%fd23, %rd55;
	div.rn.f64 	%fd24, %fd23, 0d41DFFFFFFFC00000;
	div.rn.f64 	%fd25, %fd24, %fd7;
	cvt.rzi.s64.f64 	%rd56, %fd25;
	add.s64 	%rd57, %rd56, 1;
	cvt.rn.f64.s64 	%fd26, %rd57;
	mul.f64 	%fd27, %fd7, %fd26;
	sub.f64 	%fd28, %fd27, %fd24;
	cvt.rn.f64.s64 	%fd29, %rd56;
	mul.f64 	%fd30, %fd7, %fd29;
	sub.f64 	%fd31, %fd27, %fd30;
	div.rn.f64 	%fd32, %fd28, %fd31;
	shl.b64 	%rd58, %rd56, 3;
	add.s64 	%rd59, %rd1, %rd58;
	ld.global.f64 	%fd33, [%rd59+8];
	ld.global.f64 	%fd34, [%rd59];
	sub.f64 	%fd35, %fd33, %fd34;
	mul.f64 	%fd36, %fd32, %fd35;
	sub.f64 	%fd37, %fd33, %fd36;
	add.f64 	%fd38, %fd87, %fd37;
	st.global.f64 	[%rd4], %fd38;
	mul.lo.s64 	%rd60, %rd55, 16807;
	mul.hi.u64 	%rd61, %rd60, 70368744210433;
	shr.u64 	%rd62, %rd61, 13;
	mul.lo.s64 	%rd63, %rd62, 2147483647;
	sub.s64 	%rd64, %rd60, %rd63;
	cvt.rn.f64.u64 	%fd39, %rd64;
	div.rn.f64 	%fd40, %fd39, 0d41DFFFFFFFC00000;
	div.rn.f64 	%fd41, %fd40, %fd7;
	cvt.rzi.s64.f64 	%rd65, %fd41;
	add.s64 	%rd66, %rd65, 1;
	cvt.rn.f64.s64 	%fd42, %rd66;
	mul.f64 	%fd43, %fd7, %fd42;
	sub.f64 	%fd44, %fd43, %fd40;
	cvt.rn.f64.s64 	%fd45, %rd65;
	mul.f64 	%fd46, %fd7, %fd45;
	sub.f64 	%fd47, %fd43, %fd46;
	div.rn.f64 	%fd48, %fd44, %fd47;
	shl.b64 	%rd67, %rd65, 3;
	add.s64 	%rd68, %rd1, %rd67;
	ld.global.f64 	%fd49, [%rd68+8];
	ld.global.f64 	%fd50, [%rd68];
	sub.f64 	%fd51, %fd49, %fd50;
	mul.f64 	%fd52, %fd48, %fd51;
	sub.f64 	%fd53, %fd49, %fd52;
	add.f64 	%fd54, %fd38, %fd53;
	st.global.f64 	[%rd4], %fd54;
	mul.lo.s64 	%rd69, %rd64, 16807;
	mul.hi.u64 	%rd70, %rd69, 70368744210433;
	shr.u64 	%rd71, %rd70, 13;
	mul.lo.s64 	%rd72, %rd71, 2147483647;
	sub.s64 	%rd73, %rd69, %rd72;
	cvt.rn.f64.u64 	%fd55, %rd73;
	div.rn.f64 	%fd56, %fd55, 0d41DFFFFFFFC00000;
	div.rn.f64 	%fd57, %fd56, %fd7;
	cvt.rzi.s64.f64 	%rd74, %fd57;
	add.s64 	%rd75, %rd74, 1;
	cvt.rn.f64.s64 	%fd58, %rd75;
	mul.f64 	%fd59, %fd7, %fd58;
	sub.f64 	%fd60, %fd59, %fd56;
	cvt.rn.f64.s64 	%fd61, %rd74;
	mul.f64 	%fd62, %fd7, %fd61;
	sub.f64 	%fd63, %fd59, %fd62;
	div.rn.f64 	%fd64, %fd60, %fd63;
	shl.b64 	%rd76, %rd74, 3;
	add.s64 	%rd77, %rd1, %rd76;
	ld.global.f64 	%fd65, [%rd77+8];
	ld.global.f64 	%fd66, [%rd77];
	sub.f64 	%fd67, %fd65, %fd66;
	mul.f64 	%fd68, %fd64, %fd67;
	sub.f64 	%fd69, %fd65, %fd68;
	add.f64 	%fd70, %fd54, %fd69;
	st.global.f64 	[%rd4], %fd70;
	mul.lo.s64 	%rd78, %rd73, 16807;
	mul.hi.u64 	%rd79, %rd78, 70368744210433;
	shr.u64 	%rd80, %rd79, 13;
	mul.lo.s64 	%rd81, %rd80, 2147483647;
	sub.s64 	%rd91, %rd78, %rd81;
	cvt.rn.f64.u64 	%fd71, %rd91;
	div.rn.f64 	%fd72, %fd71, 0d41DFFFFFFFC00000;
	div.rn.f64 	%fd73, %fd72, %fd7;
	cvt.rzi.s64.f64 	%rd82, %fd73;
	add.s64 	%rd83, %rd82, 1;
	cvt.rn.f64.s64 	%fd74, %rd83;
	mul.f64 	%fd75, %fd7, %fd74;
	sub.f64 	%fd76, %fd75, %fd72;
	cvt.rn.f64.s64 	%fd77, %rd82;
	mul.f64 	%fd78, %fd7, %fd77;
	sub.f64 	%fd79, %fd75, %fd78;
	div.rn.f64 	%fd80, %fd76, %fd79;
	shl.b64 	%rd84, %rd82, 3;
	add.s64 	%rd85, %rd1, %rd84;
	ld.global.f64 	%fd81, [%rd85+8];
	ld.global.f64 	%fd82, [%rd85];
	sub.f64 	%fd83, %fd81, %fd82;
	mul.f64 	%fd84, %fd80, %fd83;
	sub.f64 	%fd85, %fd81, %fd84;
	add.f64 	%fd87, %fd70, %fd85;
	st.global.f64 	[%rd4], %fd87;
	add.s64 	%rd90, %rd21, %rd90;
	setp.lt.s64 	%p7, %rd90, %rd27;
	@%p7 bra 	$L__BB0_9;
$L__BB0_10:
	ret;

}


// ===== COMPILED SASS (sm_100) =====

	.target	sm_100

	.elftype	@"ET_EXEC"


//--------------------- .note.nv.tkinfo           --------------------------
	.section	.note.nv.tkinfo,"",@"SHT_NOTE"
	.sectionflags	@"SHF_NOTE_NV_TKINFO"
	.tkinfo
        /*0018*/ 	.word	0x00000002
        /*0030*/ 	.string	""
        /*0030*/ 	.string	"ptxas"
        /*0030*/ 	.string	"Cuda compilation tools, release 13.0, V13.0.88"
        /*0030*/ 	.string	"Build cuda_13.0.r13.0/compiler.36424714_0"
        /*0030*/ 	.string	"-arch sm_100 -m 64 "



//--------------------- .note.nv.cuinfo           --------------------------
	.section	.note.nv.cuinfo,"",@"SHT_NOTE"
	.sectionflags	@"SHF_NOTE_NV_CUINFO"
        /*0018*/ 	.short	0x0002
        /*001a*/ 	.short	0x0064
        /*001c*/ 	.short	0x0082
	.zero		2


//--------------------- .nv.info                  --------------------------
	.section	.nv.info,"",@"SHT_CUDA_INFO"
	.align	4


	//----- nvinfo : EIATTR_REGCOUNT
	.align		4
        /*0000*/ 	.byte	0x04, 0x2f
        /*0002*/ 	.short	(.L_1 - .L_0)
	.align		4
.L_0:
        /*0004*/ 	.word	index@(_Z6lookupPdldS_il)
        /*0008*/ 	.word	0x00000028


	//----- nvinfo : EIATTR_FRAME_SIZE
	.align		4
.L_1:
        /*000c*/ 	.byte	0x04, 0x11
        /*000e*/ 	.short	(.L_3 - .L_2)
	.align		4
.L_2:
        /*0010*/ 	.word	index@($__internal_1_$__cuda_sm20_div_u64)
        /*0014*/ 	.word	0x00000000


	//----- nvinfo : EIATTR_FRAME_SIZE
	.align		4
.L_3:
        /*0018*/ 	.byte	0x04, 0x11
        /*001a*/ 	.short	(.L_5 - .L_4)
	.align		4
.L_4:
        /*001c*/ 	.word	index@($__internal_0_$__cuda_sm20_div_rn_f64_full)
        /*0020*/ 	.word	0x00000000


	//----- nvinfo : EIATTR_FRAME_SIZE
	.align		4
.L_5:
        /*0024*/ 	.byte	0x04, 0x11
        /*0026*/ 	.short	(.L_7 - .L_6)
	.align		4
.L_6:
        /*0028*/ 	.word	index@(_Z6lookupPdldS_il)
        /*002c*/ 	.word	0x00000000


	//----- nvinfo : EIATTR_MIN_STACK_SIZE
	.align		4
.L_7:
        /*0030*/ 	.byte	0x04, 0x12
        /*0032*/ 	.short	(.L_9 - .L_8)
	.align		4
.L_8:
        /*0034*/ 	.word	index@(_Z6lookupPdldS_il)
        /*0038*/ 	.word	0x00000000
.L_9:


//--------------------- .nv.compat                --------------------------
	.section	.nv.compat,"",@"SHT_CUDA_COMPAT_INFO"
	.align	4
        /*0000*/ 	.byte	0x02, 0x09, 0x00, 0x00, 0x02, 0x02, 0x01, 0x00, 0x02, 0x05, 0x05, 0x00, 0x03, 0x07, 0x01, 0x01
        /*0010*/ 	.byte	0x02, 0x03, 0x00, 0x00, 0x02, 0x06, 0x01, 0x00, 0x04, 0x0b, 0x08, 0x00, 0x01, 0x00, 0x00, 0x00
        /*0020*/ 	.byte	0x00, 0x00, 0x00, 0x00


//--------------------- .nv.info._Z6lookupPdldS_il --------------------------
	.section	.nv.info._Z6lookupPdldS_il,"",@"SHT_CUDA_INFO"
	.sectionflags	@""
	.align	4


	//----- nvinfo : EIATTR_CUDA_API_VERSION
	.align		4
        /*0000*/ 	.byte	0x04, 0x37
        /*0002*/ 	.short	(.L_11 - .L_10)
.L_10:
        /*0004*/ 	.word	0x00000082


	//----- nvinfo : EIATTR_KPARAM_INFO
	.align		4
.L_11:
        /*0008*/ 	.byte	0x04, 0x17
        /*000a*/ 	.short	(.L_13 - .L_12)
.L_12:
        /*000c*/ 	.word	0x00000000
        /*0010*/ 	.short	0x0005
        /*0012*/ 	.short	0x0028
        /*0014*/ 	.byte	0x00, 0xf0, 0x21, 0x00


	//----- nvinfo : EIATTR_KPARAM_INFO
	.align		4
.L_13:
        /*0018*/ 	.byte	0x04, 0x17
        /*001a*/ 	.short	(.L_15 - .L_14)
.L_14:
        /*001c*/ 	.word	0x00000000
        /*0020*/ 	.short	0x0004
        /*0022*/ 	.short	0x0020
        /*0024*/ 	.byte	0x00, 0xf0, 0x11, 0x00


	//----- nvinfo : EIATTR_KPARAM_INFO
	.align		4
.L_15:
        /*0028*/ 	.byte	0x04, 0x17
        /*002a*/ 	.short	(.L_17 - .L_16)
.L_16:
        /*002c*/ 	.word	0x00000000
        /*0030*/ 	.short	0x0003
        /*0032*/ 	.short	0x0018
        /*0034*/ 	.byte	0x00, 0xf5, 0x21, 0x00


	//----- nvinfo : EIATTR_KPARAM_INFO
	.align		4
.L_17:
        /*0038*/ 	.byte	0x04, 0x17
        /*003a*/ 	.short	(.L_19 - .L_18)
.L_18:
        /*003c*/ 	.word	0x00000000
        /*0040*/ 	.short	0x0002
        /*0042*/ 	.short	0x0010
        /*0044*/ 	.byte	0x00, 0xf0, 0x21, 0x00


	//----- nvinfo : EIATTR_KPARAM_INFO
	.align		4
.L_19:
        /*0048*/ 	.byte	0x04, 0x17
        /*004a*/ 	.short	(.L_21 - .L_20)
.L_20:
        /*004c*/ 	.word	0x00000000
        /*0050*/ 	.short	0x0001
        /*0052*/ 	.short	0x0008
        /*0054*/ 	.byte	0x00, 0xf0, 0x21, 0x00


	//----- nvinfo : EIATTR_KPARAM_INFO
	.align		4
.L_21:
        /*0058*/ 	.byte	0x04, 0x17
        /*005a*/ 	.short	(.L_23 - .L_22)
.L_22:
        /*005c*/ 	.word	0x00000000
        /*0060*/ 	.short	0x0000
        /*0062*/ 	.short	0x0000
        /*0064*/ 	.byte	0x00, 0xf5, 0x21, 0x00


	//----- nvinfo : EIATTR_SPARSE_MMA_MASK
	.align		4
.L_23:
        /*0068*/ 	.byte	0x03, 0x50
        /*006a*/ 	.short	0x0000


	//----- nvinfo : EIATTR_MAXREG_COUNT
	.align		4
        /*006c*/ 	.byte	0x03, 0x1b
        /*006e*/ 	.short	0x00ff


	//----- nvinfo : EIATTR_MERCURY_ISA_VERSION
	.align		4
        /*0070*/ 	.byte	0x03, 0x5f
        /*0072*/ 	.short	0x0101


	//----- nvinfo : EIATTR_VRC_CTA_INIT_COUNT
	.align		4
        /*0074*/ 	.byte	0x02, 0x4a
	.zero		1
	.zero		1


	//----- nvinfo : EIATTR_EXIT_INSTR_OFFSETS
	.align		4
        /*0078*/ 	.byte	0x04, 0x1c
        /*007a*/ 	.short	(.L_25 - .L_24)


	//   ....[0]....
.L_24:
        /*007c*/ 	.word	0x00000090


	//   ....[1]....
        /*0080*/ 	.word	0x00000c20


	//   ....[2]....
        /*0084*/ 	.word	0x00002650


	//----- nvinfo : EIATTR_CRS_STACK_SIZE
	.align		4
.L_25:
        /*0088*/ 	.byte	0x04, 0x1e
        /*008a*/ 	.short	(.L_27 - .L_26)
.L_26:
        /*008c*/ 	.word	0x00000000


	//----- nvinfo : EIATTR_CBANK_PARAM_SIZE
	.align		4
.L_27:
        /*0090*/ 	.byte	0x03, 0x19
        /*0092*/ 	.short	0x0030


	//----- nvinfo : EIATTR_PARAM_CBANK
	.align		4
        /*0094*/ 	.byte	0x04, 0x0a
        /*0096*/ 	.short	(.L_29 - .L_28)
	.align		4
.L_28:
        /*0098*/ 	.word	index@(.nv.constant0._Z6lookupPdldS_il)
        /*009c*/ 	.short	0x0380
        /*009e*/ 	.short	0x0030


	//----- nvinfo : EIATTR_SW_WAR
	.align		4
.L_29:
        /*00a0*/ 	.byte	0x04, 0x36
        /*00a2*/ 	.short	(.L_31 - .L_30)
.L_30:
        /*00a4*/ 	.word	0x00000008
.L_31:


//--------------------- .nv.callgraph             --------------------------
	.section	.nv.callgraph,"",@"SHT_CUDA_CALLGRAPH"
	.align	4
	.sectionentsize	8
	.align		4
        /*0000*/ 	.word	0x00000000
	.align		4
        /*0004*/ 	.word	0xffffffff
	.align		4
        /*0008*/ 	.word	0x00000000
	.align		4
        /*000c*/ 	.word	0xfffffffe
	.align		4
        /*0010*/ 	.word	0x00000000
	.align		4
        /*0014*/ 	.word	0xfffffffd
	.align		4
        /*0018*/ 	.word	0x00000000
	.align		4
        /*001c*/ 	.word	0xfffffffc


//--------------------- .text._Z6lookupPdldS_il   --------------------------
	.section	.text._Z6lookupPdldS_il,"ax",@progbits
	.align	128
        .global         _Z6lookupPdldS_il
        .type           _Z6lookupPdldS_il,@function
        .size           _Z6lookupPdldS_il,(.L_x_44 - _Z6lookupPdldS_il)
        .other          _Z6lookupPdldS_il,@"STO_CUDA_ENTRY STV_DEFAULT"
_Z6lookupPdldS_il:
.text._Z6lookupPdldS_il:
[----:B------:R-:W-:Y:S01]  /*0000*/  LDC R1, c[0x0][0x37c] ;  /* 0x0000df00ff017b82 */ /* 0x000fe20000000800 */
[----:B------:R-:W0:Y:S01]  /*0010*/  S2R R20, SR_CTAID.X ;  /* 0x0000000000147919 */ /* 0x000e220000002500 */
[----:B------:R-:W0:Y:S01]  /*0020*/  LDCU UR6, c[0x0][0x360] ;  /* 0x00006c00ff0677ac */ /* 0x000e220008000800 */
[----:B------:R-:W0:Y:S01]  /*0030*/  S2R R21, SR_TID.X ;  /* 0x0000000000157919 */ /* 0x000e220000002100 */
[----:B------:R-:W1:Y:S01]  /*0040*/  LDCU.64 UR8, c[0x0][0x3a8] ;  /* 0x00007500ff0877ac */ /* 0x000e620008000a00 */
[----:B0-----:R-:W-:-:S05]  /*0050*/  IMAD R4, R20, UR6, R21 ;  /* 0x0000000614047c24 */ /* 0x001fca000f8e0215 */
[----:B-1----:R-:W-:Y:S02]  /*0060*/  ISETP.GE.U32.AND P0, PT, R4, UR8, PT ;  /* 0x0000000804007c0c */ /* 0x002fe4000bf06070 */
[----:B------:R-:W-:-:S04]  /*0070*/  SHF.R.S32.HI R5, RZ, 0x1f, R4 ;  /* 0x0000001fff057819 */ /* 0x000fc80000011404 */
[----:B------:R-:W-:-:S13]  /*0080*/  ISETP.GE.AND.EX P0, PT, R5, UR9, PT, P0 ;  /* 0x0000000905007c0c */ /* 0x000fda000bf06300 */
[----:B------:R-:W-:Y:S05]  /*0090*/  @P0 EXIT ;  /* 0x000000000000094d */ /* 0x000fea0003800000 */
[----:B------:R-:W0:Y:S01]  /*00a0*/  LDCU.64 UR10, c[0x0][0x398] ;  /* 0x00007300ff0a77ac */ /* 0x000e220008000a00 */
[----:B------:R-:W1:Y:S01]  /*00b0*/  LDCU.64 UR4, c[0x0][0x358] ;  /* 0x00006b00ff0477ac */ /* 0x000e620008000a00 */
[----:B0-----:R-:W-:-:S04]  /*00c0*/  LEA R24, P0, R4, UR10, 0x3 ;  /* 0x0000000a04187c11 */ /* 0x001fc8000f8018ff */
[----:B------:R-:W-:-:S05]  /*00d0*/  LEA.HI.X R25, R4, UR11, R5, 0x3, P0 ;  /* 0x0000000b04197c11 */ /* 0x000fca00080f1c05 */
[----:B-1----:R0:W5:Y:S01]  /*00e0*/  LDG.E.64 R22, desc[UR4][R24.64] ;  /* 0x0000000418167981 */ /* 0x002162000c1e1b00 */
[----:B------:R-:W1:Y:S01]  /*00f0*/  LDC R7, c[0x0][0x370] ;  /* 0x0000dc00ff077b82 */ /* 0x000e620000000800 */
[----:B------:R-:W-:Y:S01]  /*0100*/  IMAD R20, R20, 0xa, R21 ;  /* 0x0000000a14147824 */ /* 0x000fe200078e0215 */
[----:B------:R-:W-:Y:S03]  /*0110*/  BSSY.RECONVERGENT B0, `(.L_x_0) ;  /* 0x0000029000007945 */ /* 0x000fe60003800200 */
[----:B------:R-:W-:Y:S02]  /*0120*/  IMAD R20, R21, 0x2710, R20 ;  /* 0x0000271015147824 */ /* 0x000fe400078e0214 */
[----:B------:R-:W-:Y:S02]  /*0130*/  IMAD.MOV.U32 R21, RZ, RZ, RZ ;  /* 0x000000ffff157224 */ /* 0x000fe400078e00ff */
[----:B-1----:R-:W-:-:S05]  /*0140*/  IMAD R7, R7, UR6, RZ ;  /* 0x0000000607077c24 */ /* 0x002fca000f8e02ff */
[----:B------:R-:W-:-:S04]  /*0150*/  IADD3 R3, P0, PT, R7, R4, RZ ;  /* 0x0000000407037210 */ /* 0x000fc80007f1e0ff */
[C---:B------:R-:W-:Y:S01]  /*0160*/  ISETP.GT.U32.AND P1, PT, R3.reuse, UR8, PT ;  /* 0x0000000803007c0c */ /* 0x040fe2000bf24070 */
[----:B------:R-:W-:Y:S01]  /*0170*/  IMAD.X R9, RZ, RZ, R5, P0 ;  /* 0x000000ffff097224 */ /* 0x000fe200000e0605 */
[----:B------:R-:W-:-:S04]  /*0180*/  ISETP.GE.U32.AND P0, PT, R3, UR8, PT ;  /* 0x0000000803007c0c */ /* 0x000fc8000bf06070 */
[C---:B------:R-:W-:Y:S02]  /*0190*/  ISETP.GT.AND.EX P1, PT, R9.reuse, UR9, PT, P1 ;  /* 0x0000000909007c0c */ /* 0x040fe4000bf24310 */
[----:B------:R-:W-:Y:S02]  /*01a0*/  ISETP.GE.AND.EX P0, PT, R9, UR9, PT, P0 ;  /* 0x0000000909007c0c */ /* 0x000fe4000bf06300 */
[----:B------:R-:W-:Y:S02]  /*01b0*/  SEL R0, R3, UR8, P1 ;  /* 0x0000000803007c07 */ /* 0x000fe40008800000 */
[----:B------:R-:W-:Y:S02]  /*01c0*/  SEL R27, RZ, 0x1, P0 ;  /* 0x00000001ff1b7807 */ /* 0x000fe40000000000 */
[----:B------:R-:W-:Y:S02]  /*01d0*/  SEL R2, R9, UR9, P1 ;  /* 0x0000000909027c07 */ /* 0x000fe40008800000 */
[----:B------:R-:W-:-:S04]  /*01e0*/  IADD3 R0, P0, P1, R0, -R3, -R27 ;  /* 0x8000000300007210 */ /* 0x000fc8000791e81b */
[----:B------:R-:W-:-:S04]  /*01f0*/  IADD3.X R2, PT, PT, R2, -0x1, ~R9, P0, P1 ;  /* 0xffffffff02027810 */ /* 0x000fc800007e2c09 */
[----:B------:R-:W-:-:S13]  /*0200*/  ISETP.NE.U32.AND P0, PT, R2, RZ, PT ;  /* 0x000000ff0200720c */ /* 0x000fda0003f05070 */
[----:B0-----:R-:W-:Y:S05]  /*0210*/  @P0 BRA `(.L_x_1) ;  /* 0x0000000000500947 */ /* 0x001fea0003800000 */
[----:B------:R-:W0:Y:S01]  /*0220*/  I2F.U32.RP R6, R7 ;  /* 0x0000000700067306 */ /* 0x000e220000209000 */
[----:B------:R-:W-:Y:S01]  /*0230*/  IMAD.MOV R9, RZ, RZ, -R7 ;  /* 0x000000ffff097224 */ /* 0x000fe200078e0a07 */
[----:B------:R-:W-:-:S06]  /*0240*/  ISETP.NE.U32.AND P2, PT, R7, RZ, PT ;  /* 0x000000ff0700720c */ /* 0x000fcc0003f45070 */
[----:B0-----:R-:W0:Y:S02]  /*0250*/  MUFU.RCP R6, R6 ;  /* 0x0000000600067308 */ /* 0x001e240000001000 */
[----:B0-----:R-:W-:-:S06]  /*0260*/  VIADD R2, R6, 0xffffffe ;  /* 0x0ffffffe06027836 */ /* 0x001fcc0000000000 */
[----:B------:R0:W1:Y:S02]  /*0270*/  F2I.FTZ.U32.TRUNC.NTZ R3, R2 ;  /* 0x0000000200037305 */ /* 0x000064000021f000 */
[----:B0-----:R-:W-:Y:S02]  /*0280*/  HFMA2 R2, -RZ, RZ, 0, 0 ;  /* 0x00000000ff027431 */ /* 0x001fe400000001ff */
[----:B-1----:R-:W-:-:S04]  /*0290*/  IMAD R9, R9, R3, RZ ;  /* 0x0000000309097224 */ /* 0x002fc800078e02ff */
[----:B------:R-:W-:-:S06]  /*02a0*/  IMAD.HI.U32 R3, R3, R9, R2 ;  /* 0x0000000903037227 */ /* 0x000fcc00078e0002 */
[----:B------:R-:W-:-:S04]  /*02b0*/  IMAD.HI.U32 R2, R3, R0, RZ ;  /* 0x0000000003027227 */ /* 0x000fc800078e00ff */
[----:B------:R-:W-:-:S04]  /*02c0*/  IMAD.MOV R3, RZ, RZ, -R2 ;  /* 0x000000ffff037224 */ /* 0x000fc800078e0a02 */
[----:B------:R-:W-:Y:S01]  /*02d0*/  IMAD R0, R7, R3, R0 ;  /* 0x0000000307007224 */ /* 0x000fe200078e0200 */
[----:B------:R-:W-:-:S04]  /*02e0*/  MOV R3, RZ ;  /* 0x000000ff00037202 */ /* 0x000fc80000000f00 */
[----:B------:R-:W-:-:S13]  /*02f0*/  ISETP.GE.U32.AND P0, PT, R0, R7, PT ;  /* 0x000000070000720c */ /* 0x000fda0003f06070 */
[----:B------:R-:W-:Y:S02]  /*0300*/  @P0 IMAD.IADD R0, R0, 0x1, -R7 ;  /* 0x0000000100000824 */ /* 0x000fe400078e0a07 */
[----:B------:R-:W-:-:S03]  /*0310*/  @P0 VIADD R2, R2, 0x1 ;  /* 0x0000000102020836 */ /* 0x000fc60000000000 */
[----:B------:R-:W-:-:S13]  /*0320*/  ISETP.GE.U32.AND P1, PT, R0, R7, PT ;  /* 0x000000070000720c */ /* 0x000fda0003f26070 */
[----:B------:R-:W-:Y:S01]  /*0330*/  @P1 VIADD R2, R2, 0x1 ;  /* 0x0000000102021836 */ /* 0x000fe20000000000 */
[----:B------:R-:W-:Y:S01]  /*0340*/  @!P2 LOP3.LUT R2, RZ, R7, RZ, 0x33, !PT ;  /* 0x00000007ff02a212 */ /* 0x000fe200078e33ff */
[----:B------:R-:W-:Y:S06]  /*0350*/  BRA `(.L_x_2) ;  /* 0x0000000000107947 */ /* 0x000fec0003800000 */
.L_x_1:
[----:B------:R-:W-:-:S07]  /*0360*/  MOV R6, 0x380 ;  /* 0x0000038000067802 */ /* 0x000fce0000000f00 */
[----:B-----5:R-:W-:Y:S05]  /*0370*/  CALL.REL.NOINC `($__internal_1_$__cuda_sm20_div_u64) ;  /* 0x0000002800487944 */ /* 0x020fea0003c00000 */
[----:B------:R-:W-:Y:S02]  /*0380*/  IMAD.MOV.U32 R2, RZ, RZ, R0 ;  /* 0x000000ffff027224 */ /* 0x000fe400078e0000 */
[----:B------:R-:W-:-:S07]  /*0390*/  IMAD.MOV.U32 R3, RZ, RZ, R9 ;  /* 0x000000ffff037224 */ /* 0x000fce00078e0009 */
.L_x_2:
[----:B------:R-:W-:Y:S05]  /*03a0*/  BSYNC.RECONVERGENT B0 ;  /* 0x0000000000007941 */ /* 0x000fea0003800200 */
.L_x_0:
[----:B------:R-:W-:Y:S01]  /*03b0*/  IADD3 R27, P1, PT, R2, R27, RZ ;  /* 0x0000001b021b7210 */ /* 0x000fe20007f3e0ff */
[----:B------:R-:W0:Y:S01]  /*03c0*/  LDCU.64 UR12, c[0x0][0x390] ;  /* 0x00007200ff0c77ac */ /* 0x000e220008000a00 */
[----:B------:R-:W-:Y:S02]  /*03d0*/  BSSY.RECONVERGENT B1, `(.L_x_3) ;  /* 0x000007d000017945 */ /* 0x000fe40003800200 */
[----:B------:R-:W-:Y:S01]  /*03e0*/  LOP3.LUT R0, R27, 0x3, RZ, 0xc0, !PT ;  /* 0x000000031b007812 */ /* 0x000fe200078ec0ff */
[----:B------:R-:W1:Y:S01]  /*03f0*/  LDCU UR6, c[0x0][0x394] ;  /* 0x00007280ff0677ac */ /* 0x000e620008000800 */
[----:B------:R-:W-:Y:S02]  /*0400*/  IMAD.X R26, RZ, RZ, R3, P1 ;  /* 0x000000ffff1a7224 */ /* 0x000fe400008e0603 */
[----:B------:R-:W-:Y:S01]  /*0410*/  ISETP.NE.U32.AND P0, PT, R0, 0x3, PT ;  /* 0x000000030000780c */ /* 0x000fe20003f05070 */
[----:B------:R-:W2:Y:S03]  /*0420*/  LDCU.64 UR8, c[0x0][0x380] ;  /* 0x00007000ff0877ac */ /* 0x000ea60008000a00 */
[----:B------:R-:W-:-:S13]  /*0430*/  ISETP.NE.AND.EX P0, PT, RZ, RZ, PT, P0 ;  /* 0x000000ffff00720c */ /* 0x000fda0003f05300 */
[----:B01----:R-:W-:Y:S05]  /*0440*/  @!P0 BRA `(.L_x_4) ;  /* 0x0000000400d48947 */ /* 0x003fea0003800000 */
[----:B------:R-:W0:Y:S01]  /*0450*/  LDC.64 R18, c[0x0][0x390] ;  /* 0x0000e400ff127b82 */ /* 0x000e220000000a00 */
[----:B------:R-:W-:Y:S02]  /*0460*/  VIADD R28, R27, 0x1 ;  /* 0x000000011b1c7836 */ /* 0x000fe40000000000 */
[----:B------:R-:W-:-:S03]  /*0470*/  HFMA2 R29, -RZ, RZ, 0, 0 ;  /* 0x00000000ff1d7431 */ /* 0x000fc600000001ff */
[----:B------:R-:W-:-:S07]  /*0480*/  LOP3.LUT R28, R28, 0x3, RZ, 0xc0, !PT ;  /* 0x000000031c1c7812 */ /* 0x000fce00078ec0ff */
.L_x_11:
[----:B------:R-:W-:Y:S01]  /*0490*/  IMAD R3, R21, 0x41a7, RZ ;  /* 0x000041a715037824 */ /* 0x000fe200078e02ff */
[----:B-1----:R-:W1:Y:S01]  /*04a0*/  MUFU.RCP64H R11, 2.14748262400000000000e+09 ;  /* 0x41dfffff000b7908 */ /* 0x002e620000001800 */
[----:B------:R-:W-:Y:S01]  /*04b0*/  IMAD.WIDE.U32 R8, R20, 0x41a7, RZ ;  /* 0x000041a714087825 */ /* 0x000fe200078e00ff */
[----:B------:R-:W-:Y:S03]  /*04c0*/  BSSY.RECONVERGENT B2, `(.L_x_5) ;  /* 0x000002b000027945 */ /* 0x000fe60003800200 */
[----:B------:R-:W-:Y:S02]  /*04d0*/  IMAD.IADD R9, R9, 0x1, R3 ;  /* 0x0000000109097824 */ /* 0x000fe400078e0203 */
[----:B------:R-:W-:Y:S02]  /*04e0*/  IMAD.MOV.U32 R10, RZ, RZ, 0x1 ;  /* 0x00000001ff0a7424 */ /* 0x000fe400078e00ff */
[----:B------:R-:W-:-:S04]  /*04f0*/  IMAD.WIDE.U32 R2, R9, 0x5, RZ ;  /* 0x0000000509027825 */ /* 0x000fc800078e00ff */
[----:B------:R-:W-:-:S04]  /*0500*/  IMAD.WIDE.U32 R12, P0, R8, 0x2, R2 ;  /* 0x00000002080c7825 */ /* 0x000fc80007800002 */
[----:B------:R-:W-:-:S04]  /*0510*/  IMAD.WIDE.U32 R2, R8, 0x5, RZ ;  /* 0x0000000508027825 */ /* 0x000fc800078e00ff */
[----:B------:R-:W-:Y:S01]  /*0520*/  IMAD.X R15, RZ, RZ, RZ, P0 ;  /* 0x000000ffff0f7224 */ /* 0x000fe200000e06ff */
[----:B------:R-:W-:Y:S01]  /*0530*/  IADD3 RZ, P0, PT, R3, R12, RZ ;  /* 0x0000000c03ff7210 */ /* 0x000fe20007f1e0ff */
[----:B------:R-:W-:Y:S01]  /*0540*/  IMAD.MOV.U32 R14, RZ, RZ, R13 ;  /* 0x000000ffff0e7224 */ /* 0x000fe200078e000d */
[----:B------:R-:W-:Y:S01]  /*0550*/  MOV R3, 0x41dfffff ;  /* 0x41dfffff00037802 */ /* 0x000fe20000000f00 */
[----:B------:R-:W-:Y:S02]  /*0560*/  IMAD.MOV.U32 R2, RZ, RZ, -0x400000 ;  /* 0xffc00000ff027424 */ /* 0x000fe400078e00ff */
[----:B------:R-:W-:-:S04]  /*0570*/  IMAD.WIDE.U32.X R14, R9, 0x2, R14, P0 ;  /* 0x00000002090e7825 */ /* 0x000fc800000e040e */
[----:B-1----:R-:W-:Y:S01]  /*0580*/  DFMA R12, R10, -R2, 1 ;  /* 0x3ff000000a0c742b */ /* 0x002fe20000000802 */
[----:B------:R-:W-:-:S05]  /*0590*/  IADD3 R21, P0, PT, R8, -R14, RZ ;  /* 0x8000000e08157210 */ /* 0x000fca0007f1e0ff */
[----:B------:R-:W-:Y:S02]  /*05a0*/  IMAD.X R0, R9, 0x1, ~R15, P0 ;  /* 0x0000000109007824 */ /* 0x000fe400000e0e0f */
[----:B------:R-:W-:-:S03]  /*05b0*/  DFMA R12, R12, R12, R12 ;  /* 0x0000000c0c0c722b */ /* 0x000fc6000000000c */
[--C-:B------:R-:W-:Y:S02]  /*05c0*/  SHF.R.U64 R21, R21, 0x1, R0.reuse ;  /* 0x0000000115157819 */ /* 0x100fe40000001200 */
[----:B------:R-:W-:Y:S02]  /*05d0*/  SHF.R.U32.HI R17, RZ, 0x1, R0 ;  /* 0x00000001ff117819 */ /* 0x000fe40000011600 */
[----:B------:R-:W-:Y:S01]  /*05e0*/  IADD3 R21, P0, PT, R21, R14, RZ ;  /* 0x0000000e15157210 */ /* 0x000fe20007f1e0ff */
[----:B------:R-:W-:-:S04]  /*05f0*/  DFMA R12, R10, R12, R10 ;  /* 0x0000000c0a0c722b */ /* 0x000fc8000000000a */
[----:B------:R-:W-:-:S04]  /*0600*/  IMAD.X R0, R17, 0x1, R15, P0 ;  /* 0x0000000111007824 */ /* 0x000fc800000e060f */
[----:B------:R-:W-:Y:S01]  /*0610*/  DFMA R10, R12, -R2, 1 ;  /* 0x3ff000000c0a742b */ /* 0x000fe20000000802 */
[--C-:B------:R-:W-:Y:S02]  /*0620*/  SHF.R.U64 R21, R21, 0x1e, R0.reuse ;  /* 0x0000001e15157819 */ /* 0x100fe40000001200 */
[----:B------:R-:W-:-:S03]  /*0630*/  SHF.R.U32.HI R0, RZ, 0x1e, R0 ;  /* 0x0000001eff007819 */ /* 0x000fc60000011600 */
[----:B------:R-:W-:Y:S02]  /*0640*/  IMAD.WIDE.U32 R8, R21, -0x7fffffff, R8 ;  /* 0x8000000115087825 */ /* 0x000fe400078e0008 */
[----:B------:R-:W-:Y:S02]  /*0650*/  DFMA R10, R12, R10, R12 ;  /* 0x0000000a0c0a722b */ /* 0x000fe4000000000c */
[----:B------:R-:W-:Y:S02]  /*0660*/  IMAD R0, R0, -0x7fffffff, RZ ;  /* 0x8000000100007824 */ /* 0x000fe400078e02ff */
[----:B------:R-:W-:-:S03]  /*0670*/  IMAD.MOV.U32 R20, RZ, RZ, R8 ;  /* 0x000000ffff147224 */ /* 0x000fc600078e0008 */
[----:B------:R-:W-:-:S04]  /*0680*/  IADD3 R21, PT, PT, R9, -R21, R0 ;  /* 0x8000001509157210 */ /* 0x000fc80007ffe000 */
[----:B------:R-:W1:Y:S02]  /*0690*/  I2F.F64.U64 R8, R20 ;  /* 0x0000001400087312 */ /* 0x000e640000301800 */
[----:B-1----:R-:W-:Y:S01]  /*06a0*/  DMUL R12, R8, R10 ;  /* 0x0000000a080c7228 */ /* 0x002fe20000000000 */
[----:B------:R-:W-:-:S07]  /*06b0*/  FSETP.GEU.AND P1, PT, |R9|, 6.5827683646048100446e-37, PT ;  /* 0x036000000900780b */ /* 0x000fce0003f2e200 */
[----:B------:R-:W-:-:S08]  /*06c0*/  DFMA R2, R12, -R2, R8 ;  /* 0x800000020c02722b */ /* 0x000fd00000000008 */
[----:B------:R-:W-:-:S10]  /*06d0*/  DFMA R2, R10, R2, R12 ;  /* 0x000000020a02722b */ /* 0x000fd4000000000c */
[----:B------:R-:W-:-:S05]  /*06e0*/  FFMA R0, RZ, 27.999998092651367188, R3 ;  /* 0x41dfffffff007823 */ /* 0x000fca0000000003 */
[----:B------:R-:W-:-:S13]  /*06f0*/  FSETP.GT.AND P0, PT, |R0|, 1.469367938527859385e-39, PT ;  /* 0x001000000000780b */ /* 0x000fda0003f04200 */
[----:B------:R-:W-:Y:S05]  /*0700*/  @P0 BRA P1, `(.L_x_6) ;  /* 0x0000000000180947 */ /* 0x000fea0000800000 */
[----:B------:R-:W-:Y:S01]  /*0710*/  MOV R12, 0xffc00000 ;  /* 0xffc00000000c7802 */ /* 0x000fe20000000f00 */
[----:B------:R-:W-:Y:S01]  /*0720*/  IMAD.MOV.U32 R13, RZ, RZ, 0x41dfffff ;  /* 0x41dfffffff0d7424 */ /* 0x000fe200078e00ff */
[----:B------:R-:W-:-:S07]  /*0730*/  MOV R0, 0x750 ;  /* 0x0000075000007802 */ /* 0x000fce0000000f00 */
[----:B0-2--5:R-:W-:Y:S05]  /*0740*/  CALL.REL.NOINC `($__internal_0_$__cuda_sm20_div_rn_f64_full) ;  /* 0x0000001c00c47944 */ /* 0x025fea0003c00000 */
[----:B------:R-:W-:Y:S02]  /*0750*/  IMAD.MOV.U32 R2, RZ, RZ, R8 ;  /* 0x000000ffff027224 */ /* 0x000fe400078e0008 */
[----:B------:R-:W-:-:S07]  /*0760*/  IMAD.MOV.U32 R3, RZ, RZ, R9 ;  /* 0x000000ffff037224 */ /* 0x000fce00078e0009 */
.L_x_6:
[----:B--2---:R-:W-:Y:S05]  /*0770*/  BSYNC.RECONVERGENT B2 ;  /* 0x0000000000027941 */ /* 0x004fea0003800200 */
.L_x_5:
[----:B------:R-:W0:Y:S01]  /*0780*/  MUFU.RCP64H R9, UR6 ;  /* 0x0000000600097d08 */ /* 0x000e220008001800 */
[----:B------:R-:W-:Y:S01]  /*0790*/  IMAD.MOV.U32 R8, RZ, RZ, 0x1 ;  /* 0x00000001ff087424 */ /* 0x000fe200078e00ff */
[----:B------:R-:W-:Y:S01]  /*07a0*/  FSETP.GEU.AND P1, PT, |R3|, 6.5827683646048100446e-37, PT ;  /* 0x036000000300780b */ /* 0x000fe20003f2e200 */
[----:B------:R-:W-:Y:S04]  /*07b0*/  BSSY.RECONVERGENT B2, `(.L_x_7) ;  /* 0x0000013000027945 */ /* 0x000fe80003800200 */
[----:B0-----:R-:W-:-:S08]  /*07c0*/  DFMA R10, R8, -R18, 1 ;  /* 0x3ff00000080a742b */ /* 0x001fd00000000812 */
[----:B------:R-:W-:-:S08]  /*07d0*/  DFMA R10, R10, R10, R10 ;  /* 0x0000000a0a0a722b */ /* 0x000fd0000000000a */
[----:B------:R-:W-:-:S08]  /*07e0*/  DFMA R10, R8, R10, R8 ;  /* 0x0000000a080a722b */ /* 0x000fd00000000008 */
[----:B------:R-:W-:-:S08]  /*07f0*/  DFMA R8, R10, -R18, 1 ;  /* 0x3ff000000a08742b */ /* 0x000fd00000000812 */
[----:B------:R-:W-:-:S08]  /*0800*/  DFMA R8, R10, R8, R10 ;  /* 0x000000080a08722b */ /* 0x000fd0000000000a */
[----:B------:R-:W-:-:S08]  /*0810*/  DMUL R10, R8, R2 ;  /* 0x00000002080a7228 */ /* 0x000fd00000000000 */
[----:B------:R-:W-:-:S08]  /*0820*/  DFMA R12, R10, -R18, R2 ;  /* 0x800000120a0c722b */ /* 0x000fd00000000002 */
[----:B------:R-:W-:-:S10]  /*0830*/  DFMA R8, R8, R12, R10 ;  /* 0x0000000c0808722b */ /* 0x000fd4000000000a */
[----:B------:R-:W-:-:S05]  /*0840*/  FFMA R0, RZ, UR6, R9 ;  /* 0x00000006ff007c23 */ /* 0x000fca0008000009 */
[----:B------:R-:W-:-:S13]  /*0850*/  FSETP.GT.AND P0, PT, |R0|, 1.469367938527859385e-39, PT ;  /* 0x001000000000780b */ /* 0x000fda0003f04200 */
[----:B------:R-:W-:Y:S05]  /*0860*/  @P0 BRA P1, `(.L_x_8) ;  /* 0x00000000001c0947 */ /* 0x000fea0000800000 */
[----:B------:R-:W0:Y:S01]  /*0870*/  LDCU.64 UR10, c[0x0][0x390] ;  /* 0x00007200ff0a77ac */ /* 0x000e220008000a00 */
[----:B------:R-:W-:Y:S01]  /*0880*/  MOV R8, R2 ;  /* 0x0000000200087202 */ /* 0x000fe20000000f00 */
[----:B------:R-:W-:Y:S01]  /*0890*/  IMAD.MOV.U32 R9, RZ, RZ, R3 ;  /* 0x000000ffff097224 */ /* 0x000fe200078e0003 */
[----:B------:R-:W-:Y:S01]  /*08a0*/  MOV R0, 0x8e0 ;  /* 0x000008e000007802 */ /* 0x000fe20000000f00 */
[----:B0-----:R-:W-:Y:S02]  /*08b0*/  IMAD.U32 R12, RZ, RZ, UR10 ;  /* 0x0000000aff0c7e24 */ /* 0x001fe4000f8e00ff */
[----:B------:R-:W-:-:S07]  /*08c0*/  IMAD.U32 R13, RZ, RZ, UR11 ;  /* 0x0000000bff0d7e24 */ /* 0x000fce000f8e00ff */
[----:B-----5:R-:W-:Y:S05]  /*08d0*/  CALL.REL.NOINC `($__internal_0_$__cuda_sm20_div_rn_f64_full) ;  /* 0x0000001c00607944 */ /* 0x020fea0003c00000 */
.L_x_8:
[----:B------:R-:W-:Y:S05]  /*08e0*/  BSYNC.RECONVERGENT B2 ;  /* 0x0000000000027941 */ /* 0x000fea0003800200 */
.L_x_7:
[----:B------:R-:W0:Y:S01]  /*08f0*/  F2I.S64.F64.TRUNC R16, R8 ;  /* 0x0000000800107311 */ /* 0x000e22000030d900 */
[----:B------:R-:W-:Y:S01]  /*0900*/  MOV R14, 0x1 ;  /* 0x00000001000e7802 */ /* 0x000fe20000000f00 */
[----:B------:R-:W-:Y:S01]  /*0910*/  BSSY.RECONVERGENT B2, `(.L_x_9) ;  /* 0x0000019000027945 */ /* 0x000fe20003800200 */
[----:B0-----:R-:W-:-:S05]  /*0920*/  IADD3 R32, P0, PT, R16, 0x1, RZ ;  /* 0x0000000110207810 */ /* 0x001fca0007f1e0ff */
[----:B------:R-:W-:Y:S01]  /*0930*/  I2F.F64.S64 R12, R16 ;  /* 0x00000010000c7312 */ /* 0x000fe20000301c00 */
[----:B------:R-:W-:-:S07]  /*0940*/  IMAD.X R33, RZ, RZ, R17, P0 ;  /* 0x000000ffff217224 */ /* 0x000fce00000e0611 */
[----:B------:R-:W0:Y:S02]  /*0950*/  I2F.F64.S64 R10, R32 ;  /* 0x00000020000a7312 */ /* 0x000e240000301c00 */
[----:B0-----:R-:W-:-:S08]  /*0960*/  DMUL R10, R10, UR12 ;  /* 0x0000000c0a0a7c28 */ /* 0x001fd00008000000 */
[----:B------:R-:W-:Y:S02]  /*0970*/  DFMA R12, -R12, UR12, R10 ;  /* 0x0000000c0c0c7c2b */ /* 0x000fe4000800010a */
[----:B------:R-:W-:-:S04]  /*0980*/  DADD R2, R10, -R2 ;  /* 0x000000000a027229 */ /* 0x000fc80000000802 */
[----:B------:R-:W0:Y:S06]  /*0990*/  MUFU.RCP64H R15, R13 ;  /* 0x0000000d000f7308 */ /* 0x000e2c0000001800 */
[----:B------:R-:W-:Y:S01]  /*09a0*/  FSETP.GEU.AND P1, PT, |R3|, 6.5827683646048100446e-37, PT ;  /* 0x036000000300780b */ /* 0x000fe20003f2e200 */
[----:B0-----:R-:W-:-:S08]  /*09b0*/  DFMA R30, -R12, R14, 1 ;  /* 0x3ff000000c1e742b */ /* 0x001fd0000000010e */
[----:B------:R-:W-:-:S08]  /*09c0*/  DFMA R30, R30, R30, R30 ;  /* 0x0000001e1e1e722b */ /* 0x000fd0000000001e */
[----:B------:R-:W-:-:S08]  /*09d0*/  DFMA R30, R14, R30, R14 ;  /* 0x0000001e0e1e722b */ /* 0x000fd0000000000e */
[----:B------:R-:W-:-:S08]  /*09e0*/  DFMA R8, -R12, R30, 1 ;  /* 0x3ff000000c08742b */ /* 0x000fd0000000011e */
[----:B------:R-:W-:-:S08]  /*09f0*/  DFMA R8, R30, R8, R30 ;  /* 0x000000081e08722b */ /* 0x000fd0000000001e */
[----:B------:R-:W-:-:S08]  /*0a00*/  DMUL R10, R2, R8 ;  /* 0x00000008020a7228 */ /* 0x000fd00000000000 */
[----:B------:R-:W-:-:S08]  /*0a10*/  DFMA R14, -R12, R10, R2 ;  /* 0x0000000a0c0e722b */ /* 0x000fd00000000102 */
[----:B------:R-:W-:-:S10]  /*0a20*/  DFMA R8, R8, R14, R10 ;  /* 0x0000000e0808722b */ /* 0x000fd4000000000a */
[----:B------:R-:W-:-:S05]  /*0a30*/  FFMA R0, RZ, R13, R9 ;  /* 0x0000000dff007223 */ /* 0x000fca0000000009 */
[----:B------:R-:W-:-:S13]  /*0a40*/  FSETP.GT.AND P0, PT, |R0|, 1.469367938527859385e-39, PT ;  /* 0x001000000000780b */ /* 0x000fda0003f04200 */
[----:B------:R-:W-:Y:S05]  /*0a50*/  @P0 BRA P1, `(.L_x_10) ;  /* 0x0000000000100947 */ /* 0x000fea0000800000 */
[----:B------:R-:W-:Y:S01]  /*0a60*/  IMAD.MOV.U32 R8, RZ, RZ, R2 ;  /* 0x000000ffff087224 */ /* 0x000fe200078e0002 */
[----:B------:R-:W-:Y:S01]  /*0a70*/  MOV R0, 0xaa0 ;  /* 0x00000aa000007802 */ /* 0x000fe20000000f00 */
[----:B------:R-:W-:-:S07]  /*0a80*/  IMAD.MOV.U32 R9, RZ, RZ, R3 ;  /* 0x000000ffff097224 */ /* 0x000fce00078e0003 */
[----:B-----5:R-:W-:Y:S05]  /*0a90*/  CALL.REL.NOINC `($__internal_0_$__cuda_sm20_div_rn_f64_full) ;  /* 0x0000001800f07944 */ /* 0x020fea0003c00000 */
.L_x_10:
[----:B------:R-:W-:Y:S05]  /*0aa0*/  BSYNC.RECONVERGENT B2 ;  /* 0x0000000000027941 */ /* 0x000fea0003800200 */
.L_x_9:
[----:B------:R-:W-:-:S04]  /*0ab0*/  LEA R2, P0, R16, UR8, 0x3 ;  /* 0x0000000810027c11 */ /* 0x000fc8000f8018ff */
[----:B------:R-:W-:-:S05]  /*0ac0*/  LEA.HI.X R3, R16, UR9, R17, 0x3, P0 ;  /* 0x0000000910037c11 */ /* 0x000fca00080f1c11 */
[----:B------:R-:W2:Y:S04]  /*0ad0*/  LDG.E.64 R10, desc[UR4][R2.64+0x8] ;  /* 0x00000804020a7981 */ /* 0x000ea8000c1e1b00 */
[----:B------:R-:W2:Y:S01]  /*0ae0*/  LDG.E.64 R12, desc[UR4][R2.64] ;  /* 0x00000004020c7981 */ /* 0x000ea2000c1e1b00 */
[----:B------:R-:W-:Y:S02]  /*0af0*/  IADD3 R28, P0, PT, R28, -0x1, RZ ;  /* 0xffffffff1c1c7810 */ /* 0x000fe40007f1e0ff */
[----:B------:R-:W-:Y:S02]  /*0b00*/  IADD3 R4, P1, PT, R7, R4, RZ ;  /* 0x0000000407047210 */ /* 0x000fe40007f3e0ff */
[----:B------:R-:W-:Y:S02]  /*0b10*/  IADD3.X R29, PT, PT, R29, -0x1, RZ, P0, !PT ;  /* 0xffffffff1d1d7810 */ /* 0x000fe400007fe4ff */
[----:B------:R-:W-:Y:S01]  /*0b20*/  ISETP.NE.U32.AND P0, PT, R28, RZ, PT ;  /* 0x000000ff1c00720c */ /* 0x000fe20003f05070 */
[----:B------:R-:W-:-:S03]  /*0b30*/  IMAD.X R5, RZ, RZ, R5, P1 ;  /* 0x000000ffff057224 */ /* 0x000fc600008e0605 */
[----:B------:R-:W-:Y:S01]  /*0b40*/  ISETP.NE.AND.EX P0, PT, R29, RZ, PT, P0 ;  /* 0x000000ff1d00720c */ /* 0x000fe20003f05300 */
[----:B--2---:R-:W-:-:S08]  /*0b50*/  DADD R12, R10, -R12 ;  /* 0x000000000a0c7229 */ /* 0x004fd0000000080c */
[----:B------:R-:W-:-:S08]  /*0b60*/  DFMA R12, R12, -R8, R10 ;  /* 0x800000080c0c722b */ /* 0x000fd0000000000a */
[----:B-----5:R-:W-:-:S07]  /*0b70*/  DADD R22, R12, R22 ;  /* 0x000000000c167229 */ /* 0x020fce0000000016 */
[----:B------:R1:W-:Y:S01]  /*0b80*/  STG.E.64 desc[UR4][R24.64], R22 ;  /* 0x0000001618007986 */ /* 0x0003e2000c101b04 */
[----:B------:R-:W-:Y:S05]  /*0b90*/  @P0 BRA `(.L_x_11) ;  /* 0xfffffff8003c0947 */ /* 0x000fea000383ffff */
.L_x_4:
[----:B--2---:R-:W-:Y:S05]  /*0ba0*/  BSYNC.RECONVERGENT B1 ;  /* 0x0000000000017941 */ /* 0x004fea0003800200 */
.L_x_3:
[----:B------:R-:W0:Y:S01]  /*0bb0*/  LDC.64 R2, c[0x0][0x390] ;  /* 0x0000e400ff027b82 */ /* 0x000e220000000a00 */
[----:B------:R-:W-:Y:S01]  /*0bc0*/  ISETP.GE.U32.AND P0, PT, R27, 0x3, PT ;  /* 0x000000031b00780c */ /* 0x000fe20003f06070 */
[----:B------:R-:W2:Y:S03]  /*0bd0*/  LDCU.64 UR10, c[0x0][0x390] ;  /* 0x00007200ff0a77ac */ /* 0x000ea60008000a00 */
[----:B------:R-:W-:Y:S01]  /*0be0*/  ISETP.GE.U32.AND.EX P0, PT, R26, RZ, PT, P0 ;  /* 0x000000ff1a00720c */ /* 0x000fe20003f06100 */
[----:B------:R-:W3:Y:S01]  /*0bf0*/  LDCU UR7, c[0x0][0x394] ;  /* 0x00007280ff0777ac */ /* 0x000ee20008000800 */
[----:B------:R-:W4:Y:S01]  /*0c00*/  LDCU.64 UR14, c[0x0][0x380] ;  /* 0x00007000ff0e77ac */ /* 0x000f220008000a00 */
[----:B------:R-:W0:Y:S10]  /*0c10*/  LDCU.64 UR16, c[0x0][0x3a8] ;  /* 0x00007500ff1077ac */ /* 0x000e340008000a00 */
[----:B0-234-:R-:W-:Y:S05]  /*0c20*/  @!P0 EXIT ;  /* 0x000000000000894d */ /* 0x01dfea0003800000 */
.L_x_36:
[----:B------:R-:W-:Y:S01]  /*0c30*/  IMAD R9, R21, 0x41a7, RZ ;  /* 0x000041a715097824 */ /* 0x000fe200078e02ff */
[----:B0-----:R-:W0:Y:S01]  /*0c40*/  MUFU.RCP64H R11, 2.14748262400000000000e+09 ;  /* 0x41dfffff000b7908 */ /* 0x001e220000001800 */
[----:B------:R-:W-:Y:S01]  /*0c50*/  IMAD.WIDE.U32 R20, R20, 0x41a7, RZ ;  /* 0x000041a714147825 */ /* 0x000fe200078e00ff */
[----:B------:R-:W-:Y:S01]  /*0c60*/  MOV R10, 0x1 ;  /* 0x00000001000a7802 */ /* 0x000fe20000000f00 */
[----:B------:R-:W-:Y:S02]  /*0c70*/  BSSY.RECONVERGENT B1, `(.L_x_12) ;  /* 0x000002c000017945 */ /* 0x000fe40003800200 */
[----:B------:R-:W-:-:S04]  /*0c80*/  IMAD.IADD R21, R21, 0x1, R9 ;  /* 0x0000000115157824 */ /* 0x000fc800078e0209 */
[----:B------:R-:W-:-:S04]  /*0c90*/  IMAD.WIDE.U32 R8, R21, 0x5, RZ ;  /* 0x0000000515087825 */ /* 0x000fc800078e00ff */
[----:B------:R-:W-:-:S04]  /*0ca0*/  IMAD.WIDE.U32 R12, P0, R20, 0x2, R8 ;  /* 0x00000002140c7825 */ /* 0x000fc80007800008 */
[----:B------:R-:W-:Y:S01]  /*0cb0*/  IMAD.WIDE.U32 R8, R20, 0x5, RZ ;  /* 0x0000000514087825 */ /* 0x000fe200078e00ff */
[----:B------:R-:W-:-:S03]  /*0cc0*/  IADD3.X R15, PT, PT, RZ, RZ, RZ, P0, !PT ;  /* 0x000000ffff0f7210 */ /* 0x000fc600007fe4ff */
[----:B------:R-:W-:Y:S01]  /*0cd0*/  IMAD.MOV.U32 R14, RZ, RZ, R13 ;  /* 0x000000ffff0e7224 */ /* 0x000fe200078e000d */
[----:B------:R-:W-:Y:S01]  /*0ce0*/  IADD3 RZ, P0, PT, R9, R12, RZ ;  /* 0x0000000c09ff7210 */ /* 0x000fe20007f1e0ff */
[----:B------:R-:W-:Y:S02]  /*0cf0*/  IMAD.MOV.U32 R8, RZ, RZ, -0x400000 ;  /* 0xffc00000ff087424 */ /* 0x000fe400078e00ff */
[----:B------:R-:W-:Y:S02]  /*0d00*/  IMAD.MOV.U32 R9, RZ, RZ, 0x41dfffff ;  /* 0x41dfffffff097424 */ /* 0x000fe400078e00ff */
[----:B------:R-:W-:-:S04]  /*0d10*/  IMAD.WIDE.U32.X R14, R21, 0x2, R14, P0 ;  /* 0x00000002150e7825 */ /* 0x000fc800000e040e */
[----:B0-----:R-:W-:Y:S01]  /*0d20*/  DFMA R12, R10, -R8, 1 ;  /* 0x3ff000000a0c742b */ /* 0x001fe20000000808 */
[----:B------:R-:W-:-:S05]  /*0d30*/  IADD3 R0, P0, PT, R20, -R14, RZ ;  /* 0x8000000e14007210 */ /* 0x000fca0007f1e0ff */
[----:B------:R-:W-:Y:S02]  /*0d40*/  IMAD.X R17, R21, 0x1, ~R15, P0 ;  /* 0x0000000115117824 */ /* 0x000fe400000e0e0f */
[----:B------:R-:W-:-:S03]  /*0d50*/  DFMA R12, R12, R12, R12 ;  /* 0x0000000c0c0c722b */ /* 0x000fc6000000000c */
[--C-:B------:R-:W-:Y:S02]  /*0d60*/  SHF.R.U64 R19, R0, 0x1, R17.reuse ;  /* 0x0000000100137819 */ /* 0x100fe40000001211 */
[----:B------:R-:W-:Y:S02]  /*0d70*/  SHF.R.U32.HI R17, RZ, 0x1, R17 ;  /* 0x00000001ff117819 */ /* 0x000fe40000011611 */
[----:B------:R-:W-:Y:S01]  /*0d80*/  IADD3 R19, P0, PT, R19, R14, RZ ;  /* 0x0000000e13137210 */ /* 0x000fe20007f1e0ff */
[----:B------:R-:W-:-:S04]  /*0d90*/  DFMA R12, R10, R12, R10 ;  /* 0x0000000c0a0c722b */ /* 0x000fc8000000000a */
[----:B------:R-:W-:-:S05]  /*0da0*/  IMAD.X R14, R17, 0x1, R15, P0 ;  /* 0x00000001110e7824 */ /* 0x000fca00000e060f */
[--C-:B------:R-:W-:Y:S02]  /*0db0*/  SHF.R.U64 R19, R19, 0x1e, R14.reuse ;  /* 0x0000001e13137819 */ /* 0x100fe4000000120e */
[----:B------:R-:W-:-:S03]  /*0dc0*/  SHF.R.U32.HI R14, RZ, 0x1e, R14 ;  /* 0x0000001eff0e7819 */ /* 0x000fc6000001160e */
[----:B------:R-:W-:-:S04]  /*0dd0*/  IMAD.WIDE.U32 R16, R19, -0x7fffffff, R20 ;  /* 0x8000000113107825 */ /* 0x000fc800078e0014 */
[----:B------:R-:W-:Y:S02]  /*0de0*/  IMAD R14, R14, -0x7fffffff, RZ ;  /* 0x800000010e0e7824 */ /* 0x000fe400078e02ff */
[----:B------:R-:W-:-:S03]  /*0df0*/  IMAD.MOV.U32 R20, RZ, RZ, R16 ;  /* 0x000000ffff147224 */ /* 0x000fc600078e0010 */
[----:B------:R-:W-:Y:S01]  /*0e00*/  IADD3 R21, PT, PT, R17, -R19, R14 ;  /* 0x8000001311157210 */ /* 0x000fe20007ffe00e */
[----:B------:R-:W-:-:S03]  /*0e10*/  DFMA R14, R12, -R8, 1 ;  /* 0x3ff000000c0e742b */ /* 0x000fc60000000808 */
[----:B------:R-:W0:Y:S05]  /*0e20*/  I2F.F64.U64 R10, R20 ;  /* 0x00000014000a7312 */ /* 0x000e2a0000301800 */
[----:B------:R-:W-:-:S08]  /*0e30*/  DFMA R14, R12, R14, R12 ;  /* 0x0000000e0c0e722b */ /* 0x000fd0000000000c */
[----:B0-----:R-:W-:Y:S01]  /*0e40*/  DMUL R26, R14, R10 ;  /* 0x0000000a0e1a7228 */ /* 0x001fe20000000000 */
[----:B------:R-:W-:-:S07]  /*0e50*/  FSETP.GEU.AND P1, PT, |R11|, 6.5827683646048100446e-37, PT ;  /* 0x036000000b00780b */ /* 0x000fce0003f2e200 */
[----:B------:R-:W-:-:S08]  /*0e60*/  DFMA R8, R26, -R8, R10 ;  /* 0x800000081a08722b */ /* 0x000fd0000000000a */
[----:B------:R-:W-:-:S10]  /*0e70*/  DFMA R26, R14, R8, R26 ;  /* 0x000000080e1a722b */ /* 0x000fd4000000001a */
[----:B------:R-:W-:-:S05]  /*0e80*/  FFMA R0, RZ, 27.999998092651367188, R27 ;  /* 0x41dfffffff007823 */ /* 0x000fca000000001b */
[----:B------:R-:W-:-:S13]  /*0e90*/  FSETP.GT.AND P0, PT, |R0|, 1.469367938527859385e-39, PT ;  /* 0x001000000000780b */ /* 0x000fda0003f04200 */
[----:B------:R-:W-:Y:S05]  /*0ea0*/  @P0 BRA P1, `(.L_x_13) ;  /* 0x0000000000200947 */ /* 0x000fea0000800000 */
[----:B------:R-:W-:Y:S01]  /*0eb0*/  IMAD.MOV.U32 R8, RZ, RZ, R10 ;  /* 0x000000ffff087224 */ /* 0x000fe200078e000a */
[----:B------:R-:W-:Y:S01]  /*0ec0*/  MOV R12, 0xffc00000 ;  /* 0xffc00000000c7802 */ /* 0x000fe20000000f00 */
[----:B------:R-:W-:Y:S01]  /*0ed0*/  IMAD.MOV.U32 R9, RZ, RZ, R11 ;  /* 0x000000ffff097224 */ /* 0x000fe200078e000b */
[----:B------:R-:W-:Y:S01]  /*0ee0*/  MOV R0, 0xf10 ;  /* 0x00000f1000007802 */ /* 0x000fe20000000f00 */
[----:B------:R-:W-:-:S07]  /*0ef0*/  IMAD.MOV.U32 R13, RZ, RZ, 0x41dfffff ;  /* 0x41dfffffff0d7424 */ /* 0x000fce00078e00ff */
[----:B-1---5:R-:W-:Y:S05]  /*0f00*/  CALL.REL.NOINC `($__internal_0_$__cuda_sm20_div_rn_f64_full) ;  /* 0x0000001400d47944 */ /* 0x022fea0003c00000 */
[----:B------:R-:W-:Y:S02]  /*0f10*/  IMAD.MOV.U32 R26, RZ, RZ, R8 ;  /* 0x000000ffff1a7224 */ /* 0x000fe400078e0008 */
[----:B------:R-:W-:-:S07]  /*0f20*/  IMAD.MOV.U32 R27, RZ, RZ, R9 ;  /* 0x000000ffff1b7224 */ /* 0x000fce00078e0009 */
.L_x_13:
[----:B------:R-:W-:Y:S05]  /*0f30*/  BSYNC.RECONVERGENT B1 ;  /* 0x0000000000017941 */ /* 0x000fea0003800200 */
.L_x_12:
        /* <DEDUP_REMOVED lines=21> */
[----:B-1---5:R-:W-:Y:S05]  /*1090*/  CALL.REL.NOINC `($__internal_0_$__cuda_sm20_div_rn_f64_full) ;  /* 0x0000001400707944 */ /* 0x022fea0003c00000 */
.L_x_15:
[----:B------:R-:W-:Y:S05]  /*10a0*/  BSYNC.RECONVERGENT B1 ;  /* 0x0000000000017941 */ /* 0x000fea0003800200 */
.L_x_14:
        /* <DEDUP_REMOVED lines=26> */
[----:B-1---5:R-:W-:Y:S05]  /*1250*/  CALL.REL.NOINC `($__internal_0_$__cuda_sm20_div_rn_f64_full) ;  /* 0x0000001400007944 */ /* 0x022fea0003c00000 */
.L_x_17:
[----:B------:R-:W-:Y:S05]  /*1260*/  BSYNC.RECONVERGENT B1 ;  /* 0x0000000000017941 */ /* 0x000fea0003800200 */
.L_x_16:
[----:B------:R-:W-:-:S04]  /*1270*/  LEA R26, P0, R18, UR14, 0x3 ;  /* 0x0000000e121a7c11 */ /* 0x000fc8000f8018ff */
[----:B------:R-:W-:-:S05]  /*1280*/  LEA.HI.X R27, R18, UR15, R19, 0x3, P0 ;  /* 0x0000000f121b7c11 */ /* 0x000fca00080f1c13 */
[----:B------:R-:W2:Y:S04]  /*1290*/  LDG.E.64 R10, desc[UR4][R26.64+0x8] ;  /* 0x000008041a0a7981 */ /* 0x000ea8000c1e1b00 */
[----:B------:R0:W2:Y:S01]  /*12a0*/  LDG.E.64 R12, desc[UR4][R26.64] ;  /* 0x000000041a0c7981 */ /* 0x0000a2000c1e1b00 */
[----:B------:R-:W-:Y:S01]  /*12b0*/  IMAD.WIDE.U32 R18, R16, 0x41a7, RZ ;  /* 0x000041a710127825 */ /* 0x000fe200078e00ff */
[----:B------:R-:W3:Y:S01]  /*12c0*/  MUFU.RCP64H R17, 2.14748262400000000000e+09 ;  /* 0x41dfffff00117908 */ /* 0x000ee20000001800 */
[----:B------:R-:W-:Y:S02]  /*12d0*/  BSSY.RECONVERGENT B1, `(.L_x_18) ;  /* 0x000002c000017945 */ /* 0x000fe40003800200 */
[----:B------:R-:W-:Y:S02]  /*12e0*/  IMAD R21, R21, 0x41a7, RZ ;  /* 0x000041a715157824 */ /* 0x000fe400078e02ff */
[----:B------:R-:W-:-:S02]  /*12f0*/  IMAD.MOV.U32 R16, RZ, RZ, 0x1 ;  /* 0x00000001ff107424 */ /* 0x000fc400078e00ff */
[----:B------:R-:W-:Y:S02]  /*1300*/  IMAD.IADD R19, R19, 0x1, R21 ;  /* 0x0000000113137824 */ /* 0x000fe400078e0215 */
[----:B------:R-:W-:-:S04]  /*1310*/  IMAD.WIDE.U32 R20, R18, 0x8001, RZ ;  /* 0x0000800112147825 */ /* 0x000fc800078e00ff */
[----:B------:R-:W-:-:S04]  /*1320*/  IMAD.WIDE.U32 R14, R19, 0x8001, RZ ;  /* 0x00008001130e7825 */ /* 0x000fc800078e00ff */
[----:B------:R-:W-:Y:S01]  /*1330*/  IMAD.WIDE.U32 R28, P0, R18, 0x4000, R14 ;  /* 0x00004000121c7825 */ /* 0x000fe2000780000e */
[----:B------:R-:W-:-:S03]  /*1340*/  MOV R15, 0x41dfffff ;  /* 0x41dfffff000f7802 */ /* 0x000fc60000000f00 */
[----:B------:R-:W-:Y:S01]  /*1350*/  IMAD.MOV.U32 R14, RZ, RZ, -0x400000 ;  /* 0xffc00000ff0e7424 */ /* 0x000fe200078e00ff */
[----:B------:R-:W-:Y:S01]  /*1360*/  IADD3 RZ, P1, PT, R21, R28, RZ ;  /* 0x0000001c15ff7210 */ /* 0x000fe20007f3e0ff */
[----:B------:R-:W-:Y:S02]  /*1370*/  IMAD.X R21, RZ, RZ, RZ, P0 ;  /* 0x000000ffff157224 */ /* 0x000fe400000e06ff */
[----:B------:R-:W-:Y:S02]  /*1380*/  IMAD.MOV.U32 R20, RZ, RZ, R29 ;  /* 0x000000ffff147224 */ /* 0x000fe400078e001d */
[----:B---3--:R-:W-:Y:S02]  /*1390*/  DFMA R30, R16, -R14, 1 ;  /* 0x3ff00000101e742b */ /* 0x008fe4000000080e */
[----:B0-----:R-:W-:-:S05]  /*13a0*/  IMAD.WIDE.U32.X R26, R19, 0x4000, R20, P1 ;  /* 0x00004000131a7825 */ /* 0x001fca00008e0414 */
[--C-:B------:R-:W-:Y:S01]  /*13b0*/  SHF.R.U64 R29, R26, 0xd, R27.reuse ;  /* 0x0000000d1a1d7819 */ /* 0x100fe2000000121b */
[----:B------:R-:W-:Y:S01]  /*13c0*/  DFMA R20, R30, R30, R30 ;  /* 0x0000001e1e14722b */ /* 0x000fe2000000001e */
[----:B------:R-:W-:-:S03]  /*13d0*/  SHF.R.U32.HI R26, RZ, 0xd, R27 ;  /* 0x0000000dff1a7819 */ /* 0x000fc6000001161b */
[----:B------:R-:W-:-:S04]  /*13e0*/  IMAD.WIDE.U32 R18, R29, -0x7fffffff, R18 ;  /* 0x800000011d127825 */ /* 0x000fc800078e0012 */
[----:B------:R-:W-:Y:S01]  /*13f0*/  IMAD R26, R26, -0x7fffffff, RZ ;  /* 0x800000011a1a7824 */ /* 0x000fe200078e02ff */
[----:B------:R-:W-:Y:S01]  /*1400*/  DFMA R16, R16, R20, R16 ;  /* 0x000000141010722b */ /* 0x000fe20000000010 */
[----:B------:R-:W-:-:S03]  /*1410*/  IMAD.MOV.U32 R20, RZ, RZ, R18 ;  /* 0x000000ffff147224 */ /* 0x000fc600078e0012 */
[----:B------:R-:W-:-:S04]  /*1420*/  IADD3 R21, PT, PT, R19, -R29, R26 ;  /* 0x8000001d13157210 */ /* 0x000fc80007ffe01a */
[C---:B------:R-:W-:Y:S01]  /*1430*/  DFMA R26, R16.reuse, -R14, 1 ;  /* 0x3ff00000101a742b */ /* 0x040fe2000000080e */
[----:B------:R-:W0:Y:S07]  /*1440*/  I2F.F64.U64 R28, R20 ;  /* 0x00000014001c7312 */ /* 0x000e2e0000301800 */
[----:B------:R-:W-:-:S08]  /*1450*/  DFMA R26, R16, R26, R16 ;  /* 0x0000001a101a722b */ /* 0x000fd00000000010 */
[----:B0-----:R-:W-:Y:S01]  /*1460*/  DMUL R30, R26, R28 ;  /* 0x0000001c1a1e7228 */ /* 0x001fe20000000000 */
[----:B------:R-:W-:-:S07]  /*1470*/  FSETP.GEU.AND P1, PT, |R29|, 6.5827683646048100446e-37, PT ;  /* 0x036000001d00780b */ /* 0x000fce0003f2e200 */
[----:B------:R-:W-:-:S08]  /*1480*/  DFMA R14, R30, -R14, R28 ;  /* 0x8000000e1e0e722b */ /* 0x000fd0000000001c */
[----:B------:R-:W-:-:S10]  /*1490*/  DFMA R26, R26, R14, R30 ;  /* 0x0000000e1a1a722b */ /* 0x000fd4000000001e */
[----:B------:R-:W-:-:S05]  /*14a0*/  FFMA R0, RZ, 27.999998092651367188, R27 ;  /* 0x41dfffffff007823 */ /* 0x000fca000000001b */
[----:B------:R-:W-:Y:S01]  /*14b0*/  FSETP.GT.AND P0, PT, |R0|, 1.469367938527859385e-39, PT ;  /* 0x001000000000780b */ /* 0x000fe20003f04200 */
[----:B--2---:R-:W-:-:S08]  /*14c0*/  DADD R12, R10, -R12 ;  /* 0x000000000a0c7229 */ /* 0x004fd0000000080c */
[----:B------:R-:W-:-:S08]  /*14d0*/  DFMA R12, R12, -R8, R10 ;  /* 0x800000080c0c722b */ /* 0x000fd0000000000a */
[----:B-----5:R-:W-:-:S07]  /*14e0*/  DADD R16, R12, R22 ;  /* 0x000000000c107229 */ /* 0x020fce0000000016 */
[----:B------:R0:W-:Y:S01]  /*14f0*/  STG.E.64 desc[UR4][R24.64], R16 ;  /* 0x0000001018007986 */ /* 0x0001e2000c101b04 */
[----:B------:R-:W-:Y:S05]  /*1500*/  @P0 BRA P1, `(.L_x_19) ;  /* 0x0000000000200947 */ /* 0x000fea0000800000 */
[----:B------:R-:W-:Y:S01]  /*1510*/  MOV R8, R28 ;  /* 0x0000001c00087202 */ /* 0x000fe20000000f00 */
[----:B------:R-:W-:Y:S01]  /*1520*/  IMAD.MOV.U32 R9, RZ, RZ, R29 ;  /* 0x000000ffff097224 */ /* 0x000fe200078e001d */
[----:B------:R-:W-:Y:S01]  /*1530*/  MOV R0, 0x1570 ;  /* 0x0000157000007802 */ /* 0x000fe20000000f00 */
[----:B------:R-:W-:Y:S02]  /*1540*/  IMAD.MOV.U32 R12, RZ, RZ, -0x400000 ;  /* 0xffc00000ff0c7424 */ /* 0x000fe400078e00ff */
[----:B------:R-:W-:-:S07]  /*1550*/  IMAD.MOV.U32 R13, RZ, RZ, 0x41dfffff ;  /* 0x41dfffffff0d7424 */ /* 0x000fce00078e00ff */
[----:B01----:R-:W-:Y:S05]  /*1560*/  CALL.REL.NOINC `($__internal_0_$__cuda_sm20_div_rn_f64_full) ;  /* 0x00000010003c7944 */ /* 0x003fea0003c00000 */
[----:B------:R-:W-:Y:S01]  /*1570*/  IMAD.MOV.U32 R26, RZ, RZ, R8 ;  /* 0x000000ffff1a7224 */ /* 0x000fe200078e0008 */
[----:B------:R-:W-:-:S07]  /*1580*/  MOV R27, R9 ;  /* 0x00000009001b7202 */ /* 0x000fce0000000f00 */
.L_x_19:
[----:B------:R-:W-:Y:S05]  /*1590*/  BSYNC.RECONVERGENT B1 ;  /* 0x0000000000017941 */ /* 0x000fea0003800200 */
.L_x_18:
[----:B------:R-:W2:Y:S01]  /*15a0*/  MUFU.RCP64H R9, UR7 ;  /* 0x0000000700097d08 */ /* 0x000ea20008001800 */
[----:B------:R-:W-:Y:S01]  /*15b0*/  IMAD.MOV.U32 R8, RZ, RZ, 0x1 ;  /* 0x00000001ff087424 */ /* 0x000fe200078e00ff */
[----:B------:R-:W-:Y:S01]  /*15c0*/  FSETP.GEU.AND P1, PT, |R27|, 6.5827683646048100446e-37, PT ;  /* 0x036000001b00780b */ /* 0x000fe20003f2e200 */
[----:B------:R-:W-:Y:S04]  /*15d0*/  BSSY.RECONVERGENT B1, `(.L_x_20) ;  /* 0x0000013000017945 */ /* 0x000fe80003800200 */
[----:B--2---:R-:W-:-:S08]  /*15e0*/  DFMA R10, R8, -R2, 1 ;  /* 0x3ff00000080a742b */ /* 0x004fd00000000802 */
        /* <DEDUP_REMOVED lines=10> */
[----:B------:R-:W2:Y:S01]  /*1690*/  LDCU.64 UR8, c[0x0][0x390] ;  /* 0x00007200ff0877ac */ /* 0x000ea20008000a00 */
[----:B------:R-:W-:Y:S01]  /*16a0*/  IMAD.MOV.U32 R8, RZ, RZ, R26 ;  /* 0x000000ffff087224 */ /* 0x000fe200078e001a */
[----:B------:R-:W-:Y:S02]  /*16b0*/  MOV R9, R27 ;  /* 0x0000001b00097202 */ /* 0x000fe40000000f00 */
[----:B------:R-:W-:Y:S01]  /*16c0*/  MOV R0, 0x1700 ;  /* 0x0000170000007802 */ /* 0x000fe20000000f00 */
[----:B--2---:R-:W-:Y:S02]  /*16d0*/  IMAD.U32 R12, RZ, RZ, UR8 ;  /* 0x00000008ff0c7e24 */ /* 0x004fe4000f8e00ff */
[----:B------:R-:W-:-:S07]  /*16e0*/  IMAD.U32 R13, RZ, RZ, UR9 ;  /* 0x00000009ff0d7e24 */ /* 0x000fce000f8e00ff */
[----:B01----:R-:W-:Y:S05]  /*16f0*/  CALL.REL.NOINC `($__internal_0_$__cuda_sm20_div_rn_f64_full) ;  /* 0x0000000c00d87944 */ /* 0x003fea0003c00000 */
.L_x_21:
[----:B------:R-:W-:Y:S05]  /*1700*/  BSYNC.RECONVERGENT B1 ;  /* 0x0000000000017941 */ /* 0x000fea0003800200 */
.L_x_20:
[----:B-1----:R-:W1:Y:S01]  /*1710*/  F2I.S64.F64.TRUNC R22, R8 ;  /* 0x0000000800167311 */ /* 0x002e62000030d900 */
[----:B------:R-:W-:Y:S01]  /*1720*/  IMAD.MOV.U32 R14, RZ, RZ, 0x1 ;  /* 0x00000001ff0e7424 */ /* 0x000fe200078e00ff */
[----:B------:R-:W-:Y:S01]  /*1730*/  BSSY.RECONVERGENT B1, `(.L_x_22) ;  /* 0x0000019000017945 */ /* 0x000fe20003800200 */
[----:B-1----:R-:W-:-:S05]  /*1740*/  IADD3 R30, P0, PT, R22, 0x1, RZ ;  /* 0x00000001161e7810 */ /* 0x002fca0007f1e0ff */
[----:B------:R-:W-:Y:S01]  /*1750*/  I2F.F64.S64 R12, R22 ;  /* 0x00000016000c7312 */ /* 0x000fe20000301c00 */
[----:B------:R-:W-:-:S07]  /*1760*/  IMAD.X R31, RZ, RZ, R23, P0 ;  /* 0x000000ffff1f7224 */ /* 0x000fce00000e0617 */
[----:B------:R-:W1:Y:S02]  /*1770*/  I2F.F64.S64 R10, R30 ;  /* 0x0000001e000a7312 */ /* 0x000e640000301c00 */
[----:B-1----:R-:W-:-:S08]  /*1780*/  DMUL R10, R10, UR10 ;  /* 0x0000000a0a0a7c28 */ /* 0x002fd00008000000 */
[----:B------:R-:W-:Y:S02]  /*1790*/  DFMA R12, -R12, UR10, R10 ;  /* 0x0000000a0c0c7c2b */ /* 0x000fe4000800010a */
[----:B------:R-:W-:-:S04]  /*17a0*/  DADD R26, R10, -R26 ;  /* 0x000000000a1a7229 */ /* 0x000fc8000000081a */
[----:B------:R-:W1:Y:S06]  /*17b0*/  MUFU.RCP64H R15, R13 ;  /* 0x0000000d000f7308 */ /* 0x000e6c0000001800 */
[----:B------:R-:W-:Y:S01]  /*17c0*/  FSETP.GEU.AND P1, PT, |R27|, 6.5827683646048100446e-37, PT ;  /* 0x036000001b00780b */ /* 0x000fe20003f2e200 */
[----:B-1----:R-:W-:-:S08]  /*17d0*/  DFMA R28, -R12, R14, 1 ;  /* 0x3ff000000c1c742b */ /* 0x002fd0000000010e */
        /* <DEDUP_REMOVED lines=13> */
[----:B0-----:R-:W-:Y:S05]  /*18b0*/  CALL.REL.NOINC `($__internal_0_$__cuda_sm20_div_rn_f64_full) ;  /* 0x0000000c00687944 */ /* 0x001fea0003c00000 */
.L_x_23:
[----:B------:R-:W-:Y:S05]  /*18c0*/  BSYNC.RECONVERGENT B1 ;  /* 0x0000000000017941 */ /* 0x000fea0003800200 */
.L_x_22:
[----:B------:R-:W-:-:S04]  /*18d0*/  LEA R26, P0, R22, UR14, 0x3 ;  /* 0x0000000e161a7c11 */ /* 0x000fc8000f8018ff */
[----:B------:R-:W-:-:S05]  /*18e0*/  LEA.HI.X R27, R22, UR15, R23, 0x3, P0 ;  /* 0x0000000f161b7c11 */ /* 0x000fca00080f1c17 */
[----:B------:R-:W2:Y:S04]  /*18f0*/  LDG.E.64 R10, desc[UR4][R26.64+0x8] ;  /* 0x000008041a0a7981 */ /* 0x000ea8000c1e1b00 */
[----:B------:R1:W2:Y:S01]  /*1900*/  LDG.E.64 R12, desc[UR4][R26.64] ;  /* 0x000000041a0c7981 */ /* 0x0002a2000c1e1b00 */
[----:B------:R-:W-:Y:S01]  /*1910*/  IMAD.WIDE.U32 R22, R18, 0x41a7, RZ ;  /* 0x000041a712167825 */ /* 0x000fe200078e00ff */
[----:B------:R-:W1:Y:S01]  /*1920*/  MUFU.RCP64H R19, 2.14748262400000000000e+09 ;  /* 0x41dfffff00137908 */ /* 0x000e620000001800 */
[----:B------:R-:W-:Y:S02]  /*1930*/  BSSY.RECONVERGENT B1, `(.L_x_24) ;  /* 0x000002c000017945 */ /* 0x000fe40003800200 */
[----:B------:R-:W-:Y:S02]  /*1940*/  IMAD R21, R21, 0x41a7, RZ ;  /* 0x000041a715157824 */ /* 0x000fe400078e02ff */
[----:B------:R-:W-:-:S03]  /*1950*/  IMAD.MOV.U32 R18, RZ, RZ, 0x1 ;  /* 0x00000001ff127424 */ /* 0x000fc600078e00ff */
[----:B------:R-:W-:Y:S01]  /*1960*/  IADD3 R23, PT, PT, R23, R21, RZ ;  /* 0x0000001517177210 */ /* 0x000fe20007ffe0ff */
[----:B------:R-:W-:-:S04]  /*1970*/  IMAD.WIDE.U32 R20, R22, 0x8001, RZ ;  /* 0x0000800116147825 */ /* 0x000fc800078e00ff */
[----:B------:R-:W-:-:S04]  /*1980*/  IMAD.WIDE.U32 R14, R23, 0x8001, RZ ;  /* 0x00008001170e7825 */ /* 0x000fc800078e00ff */
[----:B------:R-:W-:-:S04]  /*1990*/  IMAD.WIDE.U32 R28, P0, R22, 0x4000, R14 ;  /* 0x00004000161c7825 */ /* 0x000fc8000780000e */
[----:B------:R-:W-:Y:S01]  /*19a0*/  IMAD.MOV.U32 R14, RZ, RZ, -0x400000 ;  /* 0xffc00000ff0e7424 */ /* 0x000fe200078e00ff */
[----:B------:R-:W-:Y:S01]  /*19b0*/  IADD3 RZ, P1, PT, R21, R28, RZ ;  /* 0x0000001c15ff7210 */ /* 0x000fe20007f3e0ff */
[----:B------:R-:W-:Y:S01]  /*19c0*/  IMAD.MOV.U32 R15, RZ, RZ, 0x41dfffff ;  /* 0x41dfffffff0f7424 */ /* 0x000fe200078e00ff */
[----:B------:R-:W-:Y:S01]  /*19d0*/  MOV R20, R29 ;  /* 0x0000001d00147202 */ /* 0x000fe20000000f00 */
[----:B------:R-:W-:-:S04]  /*19e0*/  IMAD.X R21, RZ, RZ, RZ, P0 ;  /* 0x000000ffff157224 */ /* 0x000fc800000e06ff */
[----:B-1----:R-:W-:Y:S01]  /*19f0*/  DFMA R26, R18, -R14, 1 ;  /* 0x3ff00000121a742b */ /* 0x002fe2000000080e */
[----:B------:R-:W-:-:S05]  /*1a00*/  IMAD.WIDE.U32.X R20, R23, 0x4000, R20, P1 ;  /* 0x0000400017147825 */ /* 0x000fca00008e0414 */
[--C-:B------:R-:W-:Y:S02]  /*1a10*/  SHF.R.U64 R29, R20, 0xd, R21.reuse ;  /* 0x0000000d141d7819 */ /* 0x100fe40000001215 */
[----:B------:R-:W-:Y:S01]  /*1a20*/  DFMA R26, R26, R26, R26 ;  /* 0x0000001a1a1a722b */ /* 0x000fe2000000001a */
[----:B------:R-:W-:Y:S02]  /*1a30*/  SHF.R.U32.HI R0, RZ, 0xd, R21 ;  /* 0x0000000dff007819 */ /* 0x000fe40000011615 */
[----:B------:R-:W-:-:S04]  /*1a40*/  IMAD.WIDE.U32 R20, R29, -0x7fffffff, R22 ;  /* 0x800000011d147825 */ /* 0x000fc800078e0016 */
[----:B------:R-:W-:Y:S01]  /*1a50*/  IMAD R0, R0, -0x7fffffff, RZ ;  /* 0x8000000100007824 */ /* 0x000fe200078e02ff */
[----:B------:R-:W-:Y:S01]  /*1a60*/  DFMA R26, R18, R26, R18 ;  /* 0x0000001a121a722b */ /* 0x000fe20000000012 */
[----:B------:R-:W-:-:S03]  /*1a70*/  IMAD.MOV.U32 R22, RZ, RZ, R20 ;  /* 0x000000ffff167224 */ /* 0x000fc600078e0014 */
[----:B------:R-:W-:-:S04]  /*1a80*/  IADD3 R23, PT, PT, R21, -R29, R0 ;  /* 0x8000001d15177210 */ /* 0x000fc80007ffe000 */
[C---:B------:R-:W-:Y:S01]  /*1a90*/  DFMA R28, R26.reuse, -R14, 1 ;  /* 0x3ff000001a1c742b */ /* 0x040fe2000000080e */
[----:B------:R-:W1:Y:S07]  /*1aa0*/  I2F.F64.U64 R18, R22 ;  /* 0x0000001600127312 */ /* 0x000e6e0000301800 */
[----:B------:R-:W-:-:S08]  /*1ab0*/  DFMA R26, R26, R28, R26 ;  /* 0x0000001c1a1a722b */ /* 0x000fd0000000001a */
[----:B-1----:R-:W-:Y:S01]  /*1ac0*/  DMUL R28, R26, R18 ;  /* 0x000000121a1c7228 */ /* 0x002fe20000000000 */
[----:B------:R-:W-:-:S07]  /*1ad0*/  FSETP.GEU.AND P1, PT, |R19|, 6.5827683646048100446e-37, PT ;  /* 0x036000001300780b */ /* 0x000fce0003f2e200 */
[----:B------:R-:W-:-:S08]  /*1ae0*/  DFMA R14, R28, -R14, R18 ;  /* 0x8000000e1c0e722b */ /* 0x000fd00000000012 */
[----:B------:R-:W-:-:S10]  /*1af0*/  DFMA R26, R26, R14, R28 ;  /* 0x0000000e1a1a722b */ /* 0x000fd4000000001c */
[----:B------:R-:W-:-:S05]  /*1b00*/  FFMA R0, RZ, 27.999998092651367188, R27 ;  /* 0x41dfffffff007823 */ /* 0x000fca000000001b */
[----:B------:R-:W-:Y:S01]  /*1b10*/  FSETP.GT.AND P0, PT, |R0|, 1.469367938527859385e-39, PT ;  /* 0x001000000000780b */ /* 0x000fe20003f04200 */
[----:B--2---:R-:W-:-:S08]  /*1b20*/  DADD R12, R10, -R12 ;  /* 0x000000000a0c7229 */ /* 0x004fd0000000080c */
[----:B------:R-:W-:-:S08]  /*1b30*/  DFMA R12, R12, -R8, R10 ;  /* 0x800000080c0c722b */ /* 0x000fd0000000000a */
[----:B0-----:R-:W-:-:S07]  /*1b40*/  DADD R16, R16, R12 ;  /* 0x0000000010107229 */ /* 0x001fce000000000c */
[----:B------:R0:W-:Y:S01]  /*1b50*/  STG.E.64 desc[UR4][R24.64], R16 ;  /* 0x0000001018007986 */ /* 0x0001e2000c101b04 */
[----:B------:R-:W-:Y:S05]  /*1b60*/  @P0 BRA P1, `(.L_x_25) ;  /* 0x0000000000200947 */ /* 0x000fea0000800000 */
[----:B------:R-:W-:Y:S01]  /*1b70*/  IMAD.MOV.U32 R8, RZ, RZ, R18 ;  /* 0x000000ffff087224 */ /* 0x000fe200078e0012 */
[----:B------:R-:W-:Y:S01]  /*1b80*/  MOV R13, 0x41dfffff ;  /* 0x41dfffff000d7802 */ /* 0x000fe20000000f00 */
[----:B------:R-:W-:Y:S01]  /*1b90*/  IMAD.MOV.U32 R9, RZ, RZ, R19 ;  /* 0x000000ffff097224 */ /* 0x000fe200078e0013 */
[----:B------:R-:W-:Y:S01]  /*1ba0*/  MOV R0, 0x1bd0 ;  /* 0x00001bd000007802 */ /* 0x000fe20000000f00 */
[----:B------:R-:W-:-:S07]  /*1bb0*/  IMAD.MOV.U32 R12, RZ, RZ, -0x400000 ;  /* 0xffc00000ff0c7424 */ /* 0x000fce00078e00ff */
[----:B0-----:R-:W-:Y:S05]  /*1bc0*/  CALL.REL.NOINC `($__internal_0_$__cuda_sm20_div_rn_f64_full) ;  /* 0x0000000800a47944 */ /* 0x001fea0003c00000 */
[----:B------:R-:W-:Y:S02]  /*1bd0*/  IMAD.MOV.U32 R26, RZ, RZ, R8 ;  /* 0x000000ffff1a7224 */ /* 0x000fe400078e0008 */
[----:B------:R-:W-:-:S07]  /*1be0*/  IMAD.MOV.U32 R27, RZ, RZ, R9 ;  /* 0x000000ffff1b7224 */ /* 0x000fce00078e0009 */
.L_x_25:
[----:B------:R-:W-:Y:S05]  /*1bf0*/  BSYNC.RECONVERGENT B1 ;  /* 0x0000000000017941 */ /* 0x000fea0003800200 */
.L_x_24:
[----:B------:R-:W1:Y:S01]  /*1c00*/  MUFU.RCP64H R9, UR7 ;  /* 0x0000000700097d08 */ /* 0x000e620008001800 */
[----:B------:R-:W-:Y:S01]  /*1c10*/  IMAD.MOV.U32 R8, RZ, RZ, 0x1 ;  /* 0x00000001ff087424 */ /* 0x000fe200078e00ff */
[----:B------:R-:W-:Y:S01]  /*1c20*/  FSETP.GEU.AND P1, PT, |R27|, 6.5827683646048100446e-37, PT ;  /* 0x036000001b00780b */ /* 0x000fe20003f2e200 */
[----:B------:R-:W-:Y:S04]  /*1c30*/  BSSY.RECONVERGENT B1, `(.L_x_26) ;  /* 0x0000013000017945 */ /* 0x000fe80003800200 */
[----:B-1----:R-:W-:-:S08]  /*1c40*/  DFMA R10, R8, -R2, 1 ;  /* 0x3ff00000080a742b */ /* 0x002fd00000000802 */
        /* <DEDUP_REMOVED lines=10> */
[----:B------:R-:W1:Y:S01]  /*1cf0*/  LDCU.64 UR8, c[0x0][0x390] ;  /* 0x00007200ff0877ac */ /* 0x000e620008000a00 */
[----:B------:R-:W-:Y:S01]  /*1d00*/  IMAD.MOV.U32 R8, RZ, RZ, R26 ;  /* 0x000000ffff087224 */ /* 0x000fe200078e001a */
[----:B------:R-:W-:Y:S01]  /*1d10*/  MOV R0, 0x1d60 ;  /* 0x00001d6000007802 */ /* 0x000fe20000000f00 */
[----:B------:R-:W-:Y:S01]  /*1d20*/  IMAD.MOV.U32 R9, RZ, RZ, R27 ;  /* 0x000000ffff097224 */ /* 0x000fe200078e001b */
[----:B-1----:R-:W-:Y:S01]  /*1d30*/  MOV R12, UR8 ;  /* 0x00000008000c7c02 */ /* 0x002fe20008000f00 */
[----:B------:R-:W-:-:S07]  /*1d40*/  IMAD.U32 R13, RZ, RZ, UR9 ;  /* 0x00000009ff0d7e24 */ /* 0x000fce000f8e00ff */
[----:B0-----:R-:W-:Y:S05]  /*1d50*/  CALL.REL.NOINC `($__internal_0_$__cuda_sm20_div_rn_f64_full) ;  /* 0x0000000800407944 */ /* 0x001fea0003c00000 */
.L_x_27:
[----:B------:R-:W-:Y:S05]  /*1d60*/  BSYNC.RECONVERGENT B1 ;  /* 0x0000000000017941 */ /* 0x000fea0003800200 */
.L_x_26:
[----:B------:R-:W1:Y:S01]  /*1d70*/  F2I.S64.F64.TRUNC R18, R8 ;  /* 0x0000000800127311 */ /* 0x000e62000030d900 */
        /* <DEDUP_REMOVED lines=22> */
[----:B------:R-:W-:Y:S01]  /*1ee0*/  MOV R8, R26 ;  /* 0x0000001a00087202 */ /* 0x000fe20000000f00 */
[----:B------:R-:W-:Y:S01]  /*1ef0*/  IMAD.MOV.U32 R9, RZ, RZ, R27 ;  /* 0x000000ffff097224 */ /* 0x000fe200078e001b */
[----:B------:R-:W-:-:S07]  /*1f00*/  MOV R0, 0x1f20 ;  /* 0x00001f2000007802 */ /* 0x000fce0000000f00 */
[----:B0-----:R-:W-:Y:S05]  /*1f10*/  CALL.REL.NOINC `($__internal_0_$__cuda_sm20_div_rn_f64_full) ;  /* 0x0000000400d07944 */ /* 0x001fea0003c00000 */
.L_x_29:
[----:B------:R-:W-:Y:S05]  /*1f20*/  BSYNC.RECONVERGENT B1 ;  /* 0x0000000000017941 */ /* 0x000fea0003800200 */
.L_x_28:
        /* <DEDUP_REMOVED lines=14> */
[----:B------:R-:W-:Y:S02]  /*2010*/  IMAD.MOV.U32 R14, RZ, RZ, -0x400000 ;  /* 0xffc00000ff0e7424 */ /* 0x000fe400078e00ff */
[----:B------:R-:W-:Y:S01]  /*2020*/  IMAD.X R31, RZ, RZ, RZ, P0 ;  /* 0x000000ffff1f7224 */ /* 0x000fe200000e06ff */
[----:B------:R-:W-:Y:S01]  /*2030*/  IADD3 RZ, P0, PT, R23, R28, RZ ;  /* 0x0000001c17ff7210 */ /* 0x000fe20007f1e0ff */
[----:B------:R-:W-:Y:S02]  /*2040*/  IMAD.MOV.U32 R30, RZ, RZ, R29 ;  /* 0x000000ffff1e7224 */ /* 0x000fe400078e001d */
[----:B-1----:R-:W-:Y:S02]  /*2050*/  DFMA R26, R12, -R14, 1 ;  /* 0x3ff000000c1a742b */ /* 0x002fe4000000080e */
[----:B------:R-:W-:-:S05]  /*2060*/  IMAD.WIDE.U32.X R22, R21, 0x4000, R30, P0 ;  /* 0x0000400015167825 */ /* 0x000fca00000e041e */
[--C-:B------:R-:W-:Y:S01]  /*2070*/  SHF.R.U64 R29, R22, 0xd, R23.reuse ;  /* 0x0000000d161d7819 */ /* 0x100fe20000001217 */
[----:B------:R-:W-:Y:S01]  /*2080*/  DFMA R26, R26, R26, R26 ;  /* 0x0000001a1a1a722b */ /* 0x000fe2000000001a */
[----:B------:R-:W-:-:S03]  /*2090*/  SHF.R.U32.HI R22, RZ, 0xd, R23 ;  /* 0x0000000dff167819 */ /* 0x000fc60000011617 */
[----:B------:R-:W-:-:S04]  /*20a0*/  IMAD.WIDE.U32 R20, R29, -0x7fffffff, R20 ;  /* 0x800000011d147825 */ /* 0x000fc800078e0014 */
[----:B------:R-:W-:Y:S01]  /*20b0*/  IMAD R22, R22, -0x7fffffff, RZ ;  /* 0x8000000116167824 */ /* 0x000fe200078e02ff */
[----:B------:R-:W-:-:S04]  /*20c0*/  DFMA R26, R12, R26, R12 ;  /* 0x0000001a0c1a722b */ /* 0x000fc8000000000c */
[----:B------:R-:W-:-:S04]  /*20d0*/  IADD3 R21, PT, PT, R21, -R29, R22 ;  /* 0x8000001d15157210 */ /* 0x000fc80007ffe016 */
[C---:B------:R-:W-:Y:S01]  /*20e0*/  DFMA R22, R26.reuse, -R14, 1 ;  /* 0x3ff000001a16742b */ /* 0x040fe2000000080e */
[----:B------:R-:W1:Y:S07]  /*20f0*/  I2F.F64.U64 R12, R20 ;  /* 0x00000014000c7312 */ /* 0x000e6e0000301800 */
[----:B------:R-:W-:-:S08]  /*2100*/  DFMA R28, R26, R22, R26 ;  /* 0x000000161a1c722b */ /* 0x000fd0000000001a */
[----:B-1----:R-:W-:Y:S01]  /*2110*/  DMUL R26, R28, R12 ;  /* 0x0000000c1c1a7228 */ /* 0x002fe20000000000 */
[----:B------:R-:W-:-:S07]  /*2120*/  FSETP.GEU.AND P1, PT, |R13|, 6.5827683646048100446e-37, PT ;  /* 0x036000000d00780b */ /* 0x000fce0003f2e200 */
[----:B------:R-:W-:Y:S02]  /*2130*/  DFMA R14, R26, -R14, R12 ;  /* 0x8000000e1a0e722b */ /* 0x000fe4000000000c */
[----:B--2---:R-:W-:-:S08]  /*2140*/  DADD R18, R10, -R18 ;  /* 0x000000000a127229 */ /* 0x004fd00000000812 */
[----:B------:R-:W-:-:S08]  /*2150*/  DFMA R18, R18, -R8, R10 ;  /* 0x800000081212722b */ /* 0x000fd0000000000a */
[----:B------:R-:W-:Y:S02]  /*2160*/  DADD R22, R16, R18 ;  /* 0x0000000010167229 */ /* 0x000fe40000000012 */
[----:B------:R-:W-:-:S05]  /*2170*/  DFMA R18, R28, R14, R26 ;  /* 0x0000000e1c12722b */ /* 0x000fca000000001a */
[----:B------:R1:W-:Y:S05]  /*2180*/  STG.E.64 desc[UR4][R24.64], R22 ;  /* 0x0000001618007986 */ /* 0x0003ea000c101b04 */
[----:B------:R-:W-:-:S05]  /*2190*/  FFMA R0, RZ, 27.999998092651367188, R19 ;  /* 0x41dfffffff007823 */ /* 0x000fca0000000013 */
[----:B------:R-:W-:-:S13]  /*21a0*/  FSETP.GT.AND P0, PT, |R0|, 1.469367938527859385e-39, PT ;  /* 0x001000000000780b */ /* 0x000fda0003f04200 */
[----:B-1----:R-:W-:Y:S05]  /*21b0*/  @P0 BRA P1, `(.L_x_31) ;  /* 0x0000000000200947 */ /* 0x002fea0000800000 */
[----:B------:R-:W-:Y:S01]  /*21c0*/  IMAD.MOV.U32 R8, RZ, RZ, R12 ;  /* 0x000000ffff087224 */ /* 0x000fe200078e000c */
[----:B------:R-:W-:Y:S01]  /*21d0*/  MOV R12, 0xffc00000 ;  /* 0xffc00000000c7802 */ /* 0x000fe20000000f00 */
[----:B------:R-:W-:Y:S01]  /*21e0*/  IMAD.MOV.U32 R9, RZ, RZ, R13 ;  /* 0x000000ffff097224 */ /* 0x000fe200078e000d */
[----:B------:R-:W-:Y:S01]  /*21f0*/  MOV R0, 0x2220 ;  /* 0x0000222000007802 */ /* 0x000fe20000000f00 */
[----:B------:R-:W-:-:S07]  /*2200*/  IMAD.MOV.U32 R13, RZ, RZ, 0x41dfffff ;  /* 0x41dfffffff0d7424 */ /* 0x000fce00078e00ff */
[----:B0-----:R-:W-:Y:S05]  /*2210*/  CALL.REL.NOINC `($__internal_0_$__cuda_sm20_div_rn_f64_full) ;  /* 0x0000000400107944 */ /* 0x001fea0003c00000 */
[----:B------:R-:W-:Y:S02]  /*2220*/  IMAD.MOV.U32 R18, RZ, RZ, R8 ;  /* 0x000000ffff127224 */ /* 0x000fe400078e0008 */
[----:B------:R-:W-:-:S07]  /*2230*/  IMAD.MOV.U32 R19, RZ, RZ, R9 ;  /* 0x000000ffff137224 */ /* 0x000fce00078e0009 */
.L_x_31:
[----:B------:R-:W-:Y:S05]  /*2240*/  BSYNC.RECONVERGENT B1 ;  /* 0x0000000000017941 */ /* 0x000fea0003800200 */
.L_x_30:
        /* <DEDUP_REMOVED lines=16> */
[----:B------:R-:W-:Y:S01]  /*2350*/  MOV R8, R18 ;  /* 0x0000001200087202 */ /* 0x000fe20000000f00 */
[----:B------:R-:W-:Y:S01]  /*2360*/  IMAD.MOV.U32 R9, RZ, RZ, R19 ;  /* 0x000000ffff097224 */ /* 0x000fe200078e0013 */
[----:B------:R-:W-:Y:S01]  /*2370*/  MOV R0, 0x23b0 ;  /* 0x000023b000007802 */ /* 0x000fe20000000f00 */
[----:B-1----:R-:W-:Y:S02]  /*2380*/  IMAD.U32 R12, RZ, RZ, UR8 ;  /* 0x00000008ff0c7e24 */ /* 0x002fe4000f8e00ff */
[----:B------:R-:W-:-:S07]  /*2390*/  IMAD.U32 R13, RZ, RZ, UR9 ;  /* 0x00000009ff0d7e24 */ /* 0x000fce000f8e00ff */
[----:B0-----:R-:W-:Y:S05]  /*23a0*/  CALL.REL.NOINC `($__internal_0_$__cuda_sm20_div_rn_f64_full) ;  /* 0x0000000000ac7944 */ /* 0x001fea0003c00000 */
.L_x_33:
[----:B------:R-:W-:Y:S05]  /*23b0*/  BSYNC.RECONVERGENT B1 ;  /* 0x0000000000017941 */ /* 0x000fea0003800200 */
.L_x_32:
[----:B0-----:R-:W0:Y:S01]  /*23c0*/  F2I.S64.F64.TRUNC R16, R8 ;  /* 0x0000000800107311 */ /* 0x001e22000030d900 */
        /* <DEDUP_REMOVED lines=25> */
[----:B------:R-:W-:Y:S05]  /*2560*/  CALL.REL.NOINC `($__internal_0_$__cuda_sm20_div_rn_f64_full) ;  /* 0x00000000003c7944 */ /* 0x000fea0003c00000 */
.L_x_35:
[----:B------:R-:W-:Y:S05]  /*2570*/  BSYNC.RECONVERGENT B1 ;  /* 0x0000000000017941 */ /* 0x000fea0003800200 */
.L_x_34:
[----:B------:R-:W-:-:S04]  /*2580*/  LEA R10, P0, R16, UR14, 0x3 ;  /* 0x0000000e100a7c11 */ /* 0x000fc8000f8018ff */
[----:B------:R-:W-:-:S05]  /*2590*/  LEA.HI.X R11, R16, UR15, R17, 0x3, P0 ;  /* 0x0000000f100b7c11 */ /* 0x000fca00080f1c11 */
[----:B------:R-:W2:Y:S04]  /*25a0*/  LDG.E.64 R12, desc[UR4][R10.64+0x8] ;  /* 0x000008040a0c7981 */ /* 0x000ea8000c1e1b00 */
[----:B------:R-:W2:Y:S01]  /*25b0*/  LDG.E.64 R14, desc[UR4][R10.64] ;  /* 0x000000040a0e7981 */ /* 0x000ea2000c1e1b00 */
[----:B------:R-:W-:-:S04]  /*25c0*/  LEA R4, P0, R7, R4, 0x2 ;  /* 0x0000000407047211 */ /* 0x000fc800078010ff */
[----:B------:R-:W-:Y:S02]  /*25d0*/  LEA.HI.X R5, R7, R5, RZ, 0x2, P0 ;  /* 0x0000000507057211 */ /* 0x000fe400000f14ff */
[----:B------:R-:W-:-:S04]  /*25e0*/  ISETP.GE.U32.AND P0, PT, R4, UR16, PT ;  /* 0x0000001004007c0c */ /* 0x000fc8000bf06070 */
[----:B------:R-:W-:Y:S01]  /*25f0*/  ISETP.GE.AND.EX P0, PT, R5, UR17, PT, P0 ;  /* 0x0000001105007c0c */ /* 0x000fe2000bf06300 */
[----:B--2---:R-:W-:-:S08]  /*2600*/  DADD R14, R12, -R14 ;  /* 0x000000000c0e7229 */ /* 0x004fd0000000080e */
[----:B------:R-:W-:-:S08]  /*2610*/  DFMA R14, R14, -R8, R12 ;  /* 0x800000080e0e722b */ /* 0x000fd0000000000c */
[----:B------:R-:W-:-:S07]  /*2620*/  DADD R22, R22, R14 ;  /* 0x0000000016167229 */ /* 0x000fce000000000e */
[----:B------:R0:W-:Y:S01]  /*2630*/  STG.E.64 desc[UR4][R24.64], R22 ;  /* 0x0000001618007986 */ /* 0x0001e2000c101b04 */
[----:B------:R-:W-:Y:S05]  /*2640*/  @!P0 BRA `(.L_x_36) ;  /* 0xffffffe400788947 */ /* 0x000fea000383ffff */
[----:B------:R-:W-:Y:S05]  /*2650*/  EXIT ;  /* 0x000000000000794d */ /* 0x000fea0003800000 */
        .weak           $__internal_0_$__cuda_sm20_div_rn_f64_full
        .type           $__internal_0_$__cuda_sm20_div_rn_f64_full,@function
        .size           $__internal_0_$__cuda_sm20_div_rn_f64_full,($__internal_1_$__cuda_sm20_div_u64 - $__internal_0_$__cuda_sm20_div_rn_f64_full)
$__internal_0_$__cuda_sm20_div_rn_f64_full:
[C---:B------:R-:W-:Y:S01]  /*2660*/  FSETP.GEU.AND P0, PT, |R13|.reuse, 1.469367938527859385e-39, PT ;  /* 0x001000000d00780b */ /* 0x040fe20003f0e200 */
[----:B------:R-:W-:Y:S01]  /*2670*/  IMAD.MOV.U32 R30, RZ, RZ, 0x1 ;  /* 0x00000001ff1e7424 */ /* 0x000fe200078e00ff */
[----:B------:R-:W-:Y:S01]  /*2680*/  LOP3.LUT R14, R13, 0x800fffff, RZ, 0xc0, !PT ;  /* 0x800fffff0d0e7812 */ /* 0x000fe200078ec0ff */
[----:B------:R-:W-:Y:S01]  /*2690*/  IMAD.MOV.U32 R32, RZ, RZ, R8 ;  /* 0x000000ffff207224 */ /* 0x000fe200078e0008 */
[----:B------:R-:W-:Y:S01]  /*26a0*/  MOV R33, R9 ;  /* 0x0000000900217202 */ /* 0x000fe20000000f00 */
[----:B------:R-:W-:Y:S01]  /*26b0*/  IMAD.MOV.U32 R8, RZ, RZ, 0x1ca00000 ;  /* 0x1ca00000ff087424 */ /* 0x000fe200078e00ff */
[----:B------:R-:W-:Y:S01]  /*26c0*/  LOP3.LUT R15, R14, 0x3ff00000, RZ, 0xfc, !PT ;  /* 0x3ff000000e0f7812 */ /* 0x000fe200078efcff */
[----:B------:R-:W-:Y:S01]  /*26d0*/  IMAD.MOV.U32 R14, RZ, RZ, R12 ;  /* 0x000000ffff0e7224 */ /* 0x000fe200078e000c */
[C---:B------:R-:W-:Y:S01]  /*26e0*/  FSETP.GEU.AND P2, PT, |R33|.reuse, 1.469367938527859385e-39, PT ;  /* 0x001000002100780b */ /* 0x040fe20003f4e200 */
[----:B------:R-:W-:Y:S01]  /*26f0*/  BSSY.RECONVERGENT B0, `(.L_x_37) ;  /* 0x0000055000007945 */ /* 0x000fe20003800200 */
[----:B------:R-:W-:-:S02]  /*2700*/  LOP3.LUT R6, R33, 0x7ff00000, RZ, 0xc0, !PT ;  /* 0x7ff0000021067812 */ /* 0x000fc400078ec0ff */
[----:B------:R-:W-:Y:S01]  /*2710*/  LOP3.LUT R9, R13, 0x7ff00000, RZ, 0xc0, !PT ;  /* 0x7ff000000d097812 */ /* 0x000fe200078ec0ff */
[----:B------:R-:W-:-:S03]  /*2720*/  @!P0 DMUL R14, R12, 8.98846567431157953865e+307 ;  /* 0x7fe000000c0e8828 */ /* 0x000fc60000000000 */
[----:B------:R-:W-:-:S03]  /*2730*/  ISETP.GE.U32.AND P1, PT, R6, R9, PT ;  /* 0x000000090600720c */ /* 0x000fc60003f26070 */
[----:B------:R-:W0:Y:S01]  /*2740*/  MUFU.RCP64H R31, R15 ;  /* 0x0000000f001f7308 */ /* 0x000e220000001800 */
[----:B------:R-:W-:Y:S02]  /*2750*/  SEL R10, R8, 0x63400000, !P1 ;  /* 0x63400000080a7807 */ /* 0x000fe40004800000 */
[----:B------:R-:W-:Y:S02]  /*2760*/  @!P2 LOP3.LUT R11, R13, 0x7ff00000, RZ, 0xc0, !PT ;  /* 0x7ff000000d0ba812 */ /* 0x000fe400078ec0ff */
[----:B------:R-:W-:Y:S02]  /*2770*/  @!P0 LOP3.LUT R9, R15, 0x7ff00000, RZ, 0xc0, !PT ;  /* 0x7ff000000f098812 */ /* 0x000fe400078ec0ff */
[----:B------:R-:W-:-:S04]  /*2780*/  @!P2 ISETP.GE.U32.AND P3, PT, R6, R11, PT ;  /* 0x0000000b0600a20c */ /* 0x000fc80003f66070 */
[----:B------:R-:W-:-:S04]  /*2790*/  @!P2 SEL R11, R8, 0x63400000, !P3 ;  /* 0x63400000080ba807 */ /* 0x000fc80005800000 */
[----:B------:R-:W-:Y:S01]  /*27a0*/  @!P2 LOP3.LUT R11, R11, 0x80000000, R33, 0xf8, !PT ;  /* 0x800000000b0ba812 */ /* 0x000fe200078ef821 */
[----:B0-----:R-:W-:-:S03]  /*27b0*/  DFMA R34, R30, -R14, 1 ;  /* 0x3ff000001e22742b */ /* 0x001fc6000000080e */
[----:B------:R-:W-:-:S05]  /*27c0*/  @!P2 LOP3.LUT R11, R11, 0x100000, RZ, 0xfc, !PT ;  /* 0x001000000b0ba812 */ /* 0x000fca00078efcff */
[----:B------:R-:W-:-:S08]  /*27d0*/  DFMA R34, R34, R34, R34 ;  /* 0x000000222222722b */ /* 0x000fd00000000022 */
[----:B------:R-:W-:Y:S01]  /*27e0*/  DFMA R30, R30, R34, R30 ;  /* 0x000000221e1e722b */ /* 0x000fe2000000001e */
[----:B------:R-:W-:Y:S01]  /*27f0*/  LOP3.LUT R35, R10, 0x800fffff, R33, 0xf8, !PT ;  /* 0x800fffff0a237812 */ /* 0x000fe200078ef821 */
[----:B------:R-:W-:Y:S02]  /*2800*/  IMAD.MOV.U32 R34, RZ, RZ, R32 ;  /* 0x000000ffff227224 */ /* 0x000fe400078e0020 */
[----:B------:R-:W-:-:S04]  /*2810*/  @!P2 IMAD.MOV.U32 R10, RZ, RZ, RZ ;  /* 0x000000ffff0aa224 */ /* 0x000fc800078e00ff */
[----:B------:R-:W-:Y:S02]  /*2820*/  DFMA R36, R30, -R14, 1 ;  /* 0x3ff000001e24742b */ /* 0x000fe4000000080e */
[----:B------:R-:W-:-:S06]  /*2830*/  @!P2 DFMA R34, R34, 2, -R10 ;  /* 0x400000002222a82b */ /* 0x000fcc000000080a */
[----:B------:R-:W-:-:S08]  /*2840*/  DFMA R36, R30, R36, R30 ;  /* 0x000000241e24722b */ /* 0x000fd0000000001e */
[----:B------:R-:W-:-:S08]  /*2850*/  DMUL R10, R36, R34 ;  /* 0x00000022240a7228 */ /* 0x000fd00000000000 */
[----:B------:R-:W-:-:S08]  /*2860*/  DFMA R30, R10, -R14, R34 ;  /* 0x8000000e0a1e722b */ /* 0x000fd00000000022 */
[----:B------:R-:W-:Y:S01]  /*2870*/  DFMA R30, R36, R30, R10 ;  /* 0x0000001e241e722b */ /* 0x000fe2000000000a */
[----:B------:R-:W-:Y:S02]  /*2880*/  MOV R10, R6 ;  /* 0x00000006000a7202 */ /* 0x000fe40000000f00 */
[----:B------:R-:W-:-:S05]  /*2890*/  @!P2 LOP3.LUT R10, R35, 0x7ff00000, RZ, 0xc0, !PT ;  /* 0x7ff00000230aa812 */ /* 0x000fca00078ec0ff */
[----:B------:R-:W-:-:S05]  /*28a0*/  VIADD R11, R10, 0xffffffff ;  /* 0xffffffff0a0b7836 */ /* 0x000fca0000000000 */
[----:B------:R-:W-:Y:S01]  /*28b0*/  ISETP.GT.U32.AND P0, PT, R11, 0x7feffffe, PT ;  /* 0x7feffffe0b00780c */ /* 0x000fe20003f04070 */
[----:B------:R-:W-:-:S05]  /*28c0*/  VIADD R11, R9, 0xffffffff ;  /* 0xffffffff090b7836 */ /* 0x000fca0000000000 */
[----:B------:R-:W-:-:S13]  /*28d0*/  ISETP.GT.U32.OR P0, PT, R11, 0x7feffffe, P0 ;  /* 0x7feffffe0b00780c */ /* 0x000fda0000704470 */
[----:B------:R-:W-:Y:S05]  /*28e0*/  @P0 BRA `(.L_x_38) ;  /* 0x0000000000740947 */ /* 0x000fea0003800000 */
[----:B------:R-:W-:-:S04]  /*28f0*/  LOP3.LUT R9, R13, 0x7ff00000, RZ, 0xc0, !PT ;  /* 0x7ff000000d097812 */ /* 0x000fc800078ec0ff */
[CC--:B------:R-:W-:Y:S02]  /*2900*/  VIADDMNMX R10, R6.reuse, -R9.reuse, 0xb9600000, !PT ;  /* 0xb9600000060a7446 */ /* 0x0c0fe40007800909 */
[----:B------:R-:W-:Y:S02]  /*2910*/  ISETP.GE.U32.AND P0, PT, R6, R9, PT ;  /* 0x000000090600720c */ /* 0x000fe40003f06070 */
[----:B------:R-:W-:Y:S02]  /*2920*/  VIMNMX R10, PT, PT, R10, 0x46a00000, PT ;  /* 0x46a000000a0a7848 */ /* 0x000fe40003fe0100 */
[----:B------:R-:W-:-:S05]  /*2930*/  SEL R9, R8, 0x63400000, !P0 ;  /* 0x6340000008097807 */ /* 0x000fca0004000000 */
[----:B------:R-:W-:Y:S01]  /*2940*/  IMAD.IADD R9, R10, 0x1, -R9 ;  /* 0x000000010a097824 */ /* 0x000fe200078e0a09 */
[----:B------:R-:W-:-:S03]  /*2950*/  MOV R10, RZ ;  /* 0x000000ff000a7202 */ /* 0x000fc60000000f00 */
[----:B------:R-:W-:-:S06]  /*2960*/  VIADD R11, R9, 0x7fe00000 ;  /* 0x7fe00000090b7836 */ /* 0x000fcc0000000000 */
[----:B------:R-:W-:-:S10]  /*2970*/  DMUL R36, R30, R10 ;  /* 0x0000000a1e247228 */ /* 0x000fd40000000000 */
[----:B------:R-:W-:-:S13]  /*2980*/  FSETP.GTU.AND P0, PT, |R37|, 1.469367938527859385e-39, PT ;  /* 0x001000002500780b */ /* 0x000fda0003f0c200 */
[----:B------:R-:W-:Y:S05]  /*2990*/  @P0 BRA `(.L_x_39) ;  /* 0x0000000000a80947 */ /* 0x000fea0003800000 */
[----:B------:R-:W-:Y:S01]  /*29a0*/  DFMA R14, R30, -R14, R34 ;  /* 0x8000000e1e0e722b */ /* 0x000fe20000000022 */
[----:B------:R-:W-:-:S09]  /*29b0*/  IMAD.MOV.U32 R12, RZ, RZ, RZ ;  /* 0x000000ffff0c7224 */ /* 0x000fd200078e00ff */
[C---:B------:R-:W-:Y:S02]  /*29c0*/  FSETP.NEU.AND P0, PT, R15.reuse, RZ, PT ;  /* 0x000000ff0f00720b */ /* 0x040fe40003f0d000 */
[----:B------:R-:W-:-:S04]  /*29d0*/  LOP3.LUT R6, R15, 0x80000000, R13, 0x48, !PT ;  /* 0x800000000f067812 */ /* 0x000fc800078e480d */
[----:B------:R-:W-:-:S07]  /*29e0*/  LOP3.LUT R13, R6, R11, RZ, 0xfc, !PT ;  /* 0x0000000b060d7212 */ /* 0x000fce00078efcff */
[----:B------:R-:W-:Y:S05]  /*29f0*/  @!P0 BRA `(.L_x_39) ;  /* 0x0000000000908947 */ /* 0x000fea0003800000 */
[----:B------:R-:W-:Y:S01]  /*2a00*/  IMAD.MOV R11, RZ, RZ, -R9 ;  /* 0x000000ffff0b7224 */ /* 0x000fe200078e0a09 */
[----:B------:R-:W-:Y:S01]  /*2a10*/  IADD3 R9, PT, PT, -R9, -0x43300000, RZ ;  /* 0xbcd0000009097810 */ /* 0x000fe20007ffe1ff */
[----:B------:R-:W-:-:S06]  /*2a20*/  IMAD.MOV.U32 R10, RZ, RZ, RZ ;  /* 0x000000ffff0a7224 */ /* 0x000fcc00078e00ff */
[----:B------:R-:W-:Y:S02]  /*2a30*/  DFMA R10, R36, -R10, R30 ;  /* 0x8000000a240a722b */ /* 0x000fe4000000001e */
[----:B------:R-:W-:-:S08]  /*2a40*/  DMUL.RP R30, R30, R12 ;  /* 0x0000000c1e1e7228 */ /* 0x000fd00000008000 */
[----:B------:R-:W-:Y:S02]  /*2a50*/  FSETP.NEU.AND P0, PT, |R11|, R9, PT ;  /* 0x000000090b00720b */ /* 0x000fe40003f0d200 */
[----:B------:R-:W-:Y:S02]  /*2a60*/  LOP3.LUT R6, R31, R6, RZ, 0x3c, !PT ;  /* 0x000000061f067212 */ /* 0x000fe400078e3cff */
[----:B------:R-:W-:Y:S02]  /*2a70*/  FSEL R8, R30, R36, !P0 ;  /* 0x000000241e087208 */ /* 0x000fe40004000000 */
[----:B------:R-:W-:-:S03]  /*2a80*/  FSEL R9, R6, R37, !P0 ;  /* 0x0000002506097208 */ /* 0x000fc60004000000 */
[----:B------:R-:W-:Y:S01]  /*2a90*/  IMAD.MOV.U32 R36, RZ, RZ, R8 ;  /* 0x000000ffff247224 */ /* 0x000fe200078e0008 */
[----:B------:R-:W-:Y:S01]  /*2aa0*/  MOV R37, R9 ;  /* 0x0000000900257202 */ /* 0x000fe20000000f00 */
[----:B------:R-:W-:Y:S06]  /*2ab0*/  BRA `(.L_x_39) ;  /* 0x0000000000607947 */ /* 0x000fec0003800000 */
.L_x_38:
[----:B------:R-:W-:-:S14]  /*2ac0*/  DSETP.NAN.AND P0, PT, R32, R32, PT ;  /* 0x000000202000722a */ /* 0x000fdc0003f08000 */
[----:B------:R-:W-:Y:S05]  /*2ad0*/  @P0 BRA `(.L_x_40) ;  /* 0x00000000004c0947 */ /* 0x000fea0003800000 */
[----:B------:R-:W-:-:S14]  /*2ae0*/  DSETP.NAN.AND P0, PT, R12, R12, PT ;  /* 0x0000000c0c00722a */ /* 0x000fdc0003f08000 */
[----:B------:R-:W-:Y:S05]  /*2af0*/  @P0 BRA `(.L_x_41) ;  /* 0x0000000000340947 */ /* 0x000fea0003800000 */
[----:B------:R-:W-:Y:S01]  /*2b00*/  ISETP.NE.AND P0, PT, R10, R9, PT ;  /* 0x000000090a00720c */ /* 0x000fe20003f05270 */
[----:B------:R-:W-:Y:S02]  /*2b10*/  IMAD.MOV.U32 R36, RZ, RZ, 0x0 ;  /* 0x00000000ff247424 */ /* 0x000fe400078e00ff */
[----:B------:R-:W-:-:S10]  /*2b20*/  IMAD.MOV.U32 R37, RZ, RZ, -0x80000 ;  /* 0xfff80000ff257424 */ /* 0x000fd400078e00ff */
[----:B------:R-:W-:Y:S05]  /*2b30*/  @!P0 BRA `(.L_x_39) ;  /* 0x0000000000408947 */ /* 0x000fea0003800000 */
[----:B------:R-:W-:Y:S02]  /*2b40*/  ISETP.NE.AND P0, PT, R10, 0x7ff00000, PT ;  /* 0x7ff000000a00780c */ /* 0x000fe40003f05270 */
[----:B------:R-:W-:Y:S02]  /*2b50*/  LOP3.LUT R13, R33, 0x80000000, R13, 0x48, !PT ;  /* 0x80000000210d7812 */ /* 0x000fe400078e480d */
[----:B------:R-:W-:-:S13]  /*2b60*/  ISETP.EQ.OR P0, PT, R9, RZ, !P0 ;  /* 0x000000ff0900720c */ /* 0x000fda0004702670 */
[----:B------:R-:W-:Y:S01]  /*2b70*/  @P0 LOP3.LUT R6, R13, 0x7ff00000, RZ, 0xfc, !PT ;  /* 0x7ff000000d060812 */ /* 0x000fe200078efcff */
[----:B------:R-:W-:Y:S01]  /*2b80*/  @!P0 IMAD.MOV.U32 R36, RZ, RZ, RZ ;  /* 0x000000ffff248224 */ /* 0x000fe200078e00ff */
[----:B------:R-:W-:Y:S01]  /*2b90*/  @!P0 MOV R37, R13 ;  /* 0x0000000d00258202 */ /* 0x000fe20000000f00 */
[----:B------:R-:W-:Y:S02]  /*2ba0*/  @P0 IMAD.MOV.U32 R36, RZ, RZ, RZ ;  /* 0x000000ffff240224 */ /* 0x000fe400078e00ff */
[----:B------:R-:W-:Y:S01]  /*2bb0*/  @P0 IMAD.MOV.U32 R37, RZ, RZ, R6 ;  /* 0x000000ffff250224 */ /* 0x000fe200078e0006 */
[----:B------:R-:W-:Y:S06]  /*2bc0*/  BRA `(.L_x_39) ;  /* 0x00000000001c7947 */ /* 0x000fec0003800000 */
.L_x_41:
[----:B------:R-:W-:Y:S01]  /*2bd0*/  LOP3.LUT R9, R13, 0x80000, RZ, 0xfc, !PT ;  /* 0x000800000d097812 */ /* 0x000fe200078efcff */
[----:B------:R-:W-:-:S03]  /*2be0*/  IMAD.MOV.U32 R36, RZ, RZ, R12 ;  /* 0x000000ffff247224 */ /* 0x000fc600078e000c */
[----:B------:R-:W-:Y:S01]  /*2bf0*/  MOV R37, R9 ;  /* 0x0000000900257202 */ /* 0x000fe20000000f00 */
[----:B------:R-:W-:Y:S06]  /*2c00*/  BRA `(.L_x_39) ;  /* 0x00000000000c7947 */ /* 0x000fec0003800000 */
.L_x_40:
[----:B------:R-:W-:Y:S01]  /*2c10*/  LOP3.LUT R9, R33, 0x80000, RZ, 0xfc, !PT ;  /* 0x0008000021097812 */ /* 0x000fe200078efcff */
[----:B------:R-:W-:-:S04]  /*2c20*/  IMAD.MOV.U32 R36, RZ, RZ, R32 ;  /* 0x000000ffff247224 */ /* 0x000fc800078e0020 */
[----:B------:R-:W-:-:S07]  /*2c30*/  IMAD.MOV.U32 R37, RZ, RZ, R9 ;  /* 0x000000ffff257224 */ /* 0x000fce00078e0009 */
.L_x_39:
[----:B------:R-:W-:Y:S05]  /*2c40*/  BSYNC.RECONVERGENT B0 ;  /* 0x0000000000007941 */ /* 0x000fea0003800200 */
.L_x_37:
[----:B------:R-:W-:Y:S01]  /*2c50*/  IMAD.MOV.U32 R10, RZ, RZ, R0 ;  /* 0x000000ffff0a7224 */ /* 0x000fe200078e0000 */
[----:B------:R-:W-:Y:S01]  /*2c60*/  MOV R9, R37 ;  /* 0x0000002500097202 */ /* 0x000fe20000000f00 */
[----:B------:R-:W-:Y:S02]  /*2c70*/  IMAD.MOV.U32 R11, RZ, RZ, 0x0 ;  /* 0x00000000ff0b7424 */ /* 0x000fe400078e00ff */
[----:B------:R-:W-:Y:S02]  /*2c80*/  IMAD.MOV.U32 R8, RZ, RZ, R36 ;  /* 0x000000ffff087224 */ /* 0x000fe400078e0024 */
[----:B------:R-:W-:Y:S05]  /*2c90*/  RET.REL.NODEC R10 `(_Z6lookupPdldS_il) ;  /* 0xffffffd00ad87950 */ /* 0x000fea0003c3ffff */
        .weak           $__internal_1_$__cuda_sm20_div_u64
        .type           $__internal_1_$__cuda_sm20_div_u64,@function
        .size           $__internal_1_$__cuda_sm20_div_u64,(.L_x_44 - $__internal_1_$__cuda_sm20_div_u64)
$__internal_1_$__cuda_sm20_div_u64:
[----:B------:R-:W-:Y:S02]  /*2ca0*/  HFMA2 R13, -RZ, RZ, 0, 0 ;  /* 0x00000000ff0d7431 */ /* 0x000fe400000001ff */
[----:B------:R-:W-:-:S04]  /*2cb0*/  IMAD.MOV.U32 R12, RZ, RZ, R7 ;  /* 0x000000ffff0c7224 */ /* 0x000fc800078e0007 */
[----:B------:R-:W0:Y:S08]  /*2cc0*/  I2F.U64.RP R3, R12 ;  /* 0x0000000c00037312 */ /* 0x000e300000309000 */
[----:B0-----:R-:W0:Y:S02]  /*2cd0*/  MUFU.RCP R3, R3 ;  /* 0x0000000300037308 */ /* 0x001e240000001000 */
[----:B0-----:R-:W-:-:S06]  /*2ce0*/  VIADD R8, R3, 0x1ffffffe ;  /* 0x1ffffffe03087836 */ /* 0x001fcc0000000000 */
[----:B------:R-:W0:Y:S02]  /*2cf0*/  F2I.U64.TRUNC R8, R8 ;  /* 0x0000000800087311 */ /* 0x000e24000020d800 */
[----:B0-----:R-:W-:-:S04]  /*2d00*/  IMAD.WIDE.U32 R10, R8, R7, RZ ;  /* 0x00000007080a7225 */ /* 0x001fc800078e00ff */
[----:B------:R-:W-:Y:S01]  /*2d10*/  IMAD R11, R9, R7, R11 ;  /* 0x00000007090b7224 */ /* 0x000fe200078e020b */
[----:B------:R-:W-:-:S05]  /*2d20*/  IADD3 R15, P0, PT, RZ, -R10, RZ ;  /* 0x8000000aff0f7210 */ /* 0x000fca0007f1e0ff */
[----:B------:R-:W-:-:S04]  /*2d30*/  IMAD.HI.U32 R10, R8, R15, RZ ;  /* 0x0000000f080a7227 */ /* 0x000fc800078e00ff */
[----:B------:R-:W-:Y:S02]  /*2d40*/  IMAD.X R17, RZ, RZ, ~R11, P0 ;  /* 0x000000ffff117224 */ /* 0x000fe400000e0e0b */
[----:B------:R-:W-:Y:S02]  /*2d50*/  IMAD.MOV.U32 R11, RZ, RZ, R8 ;  /* 0x000000ffff0b7224 */ /* 0x000fe400078e0008 */
[-C--:B------:R-:W-:Y:S02]  /*2d60*/  IMAD R13, R9, R17.reuse, RZ ;  /* 0x00000011090d7224 */ /* 0x080fe400078e02ff */
[----:B------:R-:W-:-:S04]  /*2d70*/  IMAD.WIDE.U32 R10, P0, R8, R17, R10 ;  /* 0x00000011080a7225 */ /* 0x000fc8000780000a */
[----:B------:R-:W-:-:S04]  /*2d80*/  IMAD.HI.U32 R3, R9, R17, RZ ;  /* 0x0000001109037227 */ /* 0x000fc800078e00ff */
[----:B------:R-:W-:Y:S01]  /*2d90*/  IMAD.HI.U32 R10, P1, R9, R15, R10 ;  /* 0x0000000f090a7227 */ /* 0x000fe2000782000a */
[----:B------:R-:W-:-:S04]  /*2da0*/  IADD3.X R3, PT, PT, R3, R9, RZ, P0, !PT ;  /* 0x0000000903037210 */ /* 0x000fc800007fe4ff */
[----:B------:R-:W-:-:S04]  /*2db0*/  IADD3 R11, P2, PT, R13, R10, RZ ;  /* 0x0000000a0d0b7210 */ /* 0x000fc80007f5e0ff */
[----:B------:R-:W-:Y:S01]  /*2dc0*/  IADD3.X R3, PT, PT, RZ, RZ, R3, P2, P1 ;  /* 0x000000ffff037210 */ /* 0x000fe200017e2403 */
[----:B------:R-:W-:-:S03]  /*2dd0*/  IMAD.WIDE.U32 R8, R11, R7, RZ ;  /* 0x000000070b087225 */ /* 0x000fc600078e00ff */
[----:B------:R-:W-:Y:S01]  /*2de0*/  IADD3 R13, P0, PT, RZ, -R8, RZ ;  /* 0x80000008ff0d7210 */ /* 0x000fe20007f1e0ff */
[----:B------:R-:W-:Y:S02]  /*2df0*/  IMAD R8, R3, R7, R9 ;  /* 0x0000000703087224 */ /* 0x000fe400078e0209 */
[----:B------:R-:W-:Y:S02]  /*2e00*/  IMAD.MOV.U32 R9, RZ, RZ, RZ ;  /* 0x000000ffff097224 */ /* 0x000fe400078e00ff */
[----:B------:R-:W-:-:S04]  /*2e10*/  IMAD.HI.U32 R10, R11, R13, RZ ;  /* 0x0000000d0b0a7227 */ /* 0x000fc800078e00ff */
[----:B------:R-:W-:-:S04]  /*2e20*/  IMAD.X R8, RZ, RZ, ~R8, P0 ;  /* 0x000000ffff087224 */ /* 0x000fc800000e0e08 */
[----:B------:R-:W-:-:S04]  /*2e30*/  IMAD.WIDE.U32 R10, P0, R11, R8, R10 ;  /* 0x000000080b0a7225 */ /* 0x000fc8000780000a */
[C---:B------:R-:W-:Y:S02]  /*2e40*/  IMAD R12, R3.reuse, R8, RZ ;  /* 0x00000008030c7224 */ /* 0x040fe400078e02ff */
[----:B------:R-:W-:-:S04]  /*2e50*/  IMAD.HI.U32 R11, P1, R3, R13, R10 ;  /* 0x0000000d030b7227 */ /* 0x000fc8000782000a */
[----:B------:R-:W-:Y:S01]  /*2e60*/  IMAD.HI.U32 R8, R3, R8, RZ ;  /* 0x0000000803087227 */ /* 0x000fe200078e00ff */
[----:B------:R-:W-:-:S03]  /*2e70*/  IADD3 R11, P2, PT, R12, R11, RZ ;  /* 0x0000000b0c0b7210 */ /* 0x000fc60007f5e0ff */
[----:B------:R-:W-:Y:S02]  /*2e80*/  IMAD.X R3, R8, 0x1, R3, P0 ;  /* 0x0000000108037824 */ /* 0x000fe400000e0603 */
[----:B------:R-:W-:-:S03]  /*2e90*/  IMAD.HI.U32 R8, R11, R0, RZ ;  /* 0x000000000b087227 */ /* 0x000fc600078e00ff */
[----:B------:R-:W-:Y:S01]  /*2ea0*/  IADD3.X R3, PT, PT, RZ, RZ, R3, P2, P1 ;  /* 0x000000ffff037210 */ /* 0x000fe200017e2403 */
[----:B------:R-:W-:-:S04]  /*2eb0*/  IMAD.WIDE.U32 R8, R11, R2, R8 ;  /* 0x000000020b087225 */ /* 0x000fc800078e0008 */
[C---:B------:R-:W-:Y:S02]  /*2ec0*/  IMAD R11, R3.reuse, R2, RZ ;  /* 0x00000002030b7224 */ /* 0x040fe400078e02ff */
[----:B------:R-:W-:-:S04]  /*2ed0*/  IMAD.HI.U32 R8, P0, R3, R0, R8 ;  /* 0x0000000003087227 */ /* 0x000fc80007800008 */
[----:B------:R-:W-:Y:S01]  /*2ee0*/  IMAD.HI.U32 R3, R3, R2, RZ ;  /* 0x0000000203037227 */ /* 0x000fe200078e00ff */
[----:B------:R-:W-:-:S04]  /*2ef0*/  IADD3 R10, P1, PT, R11, R8, RZ ;  /* 0x000000080b0a7210 */ /* 0x000fc80007f3e0ff */
[----:B------:R-:W-:Y:S01]  /*2f00*/  IADD3.X R3, PT, PT, R3, RZ, RZ, P0, !PT ;  /* 0x000000ff03037210 */ /* 0x000fe200007fe4ff */
[C---:B------:R-:W-:Y:S01]  /*2f10*/  IMAD.WIDE.U32 R8, R10.reuse, R7, RZ ;  /* 0x000000070a087225 */ /* 0x040fe200078e00ff */
[----:B------:R-:W-:-:S03]  /*2f20*/  IADD3 R11, P2, PT, R10, 0x1, RZ ;  /* 0x000000010a0b7810 */ /* 0x000fc60007f5e0ff */
[----:B------:R-:W-:Y:S01]  /*2f30*/  IMAD.X R3, RZ, RZ, R3, P1 ;  /* 0x000000ffff037224 */ /* 0x000fe200008e0603 */
[----:B------:R-:W-:-:S03]  /*2f40*/  IADD3 R12, P0, PT, -R8, R0, RZ ;  /* 0x00000000080c7210 */ /* 0x000fc60007f1e1ff */
[----:B------:R-:W-:Y:S01]  /*2f50*/  IMAD R9, R3, R7, R9 ;  /* 0x0000000703097224 */ /* 0x000fe200078e0209 */
[----:B------:R-:W-:-:S03]  /*2f60*/  IADD3 R0, P1, PT, -R7, R12, RZ ;  /* 0x0000000c07007210 */ /* 0x000fc60007f3e1ff */
[----:B------:R-:W-:Y:S01]  /*2f70*/  IMAD.X R9, R2, 0x1, ~R9, P0 ;  /* 0x0000000102097824 */ /* 0x000fe200000e0e09 */
[----:B------:R-:W-:Y:S01]  /*2f80*/  ISETP.GE.U32.AND P0, PT, R12, R7, PT ;  /* 0x000000070c00720c */ /* 0x000fe20003f06070 */
[----:B------:R-:W-:-:S03]  /*2f90*/  IMAD.X R2, RZ, RZ, R3, P2 ;  /* 0x000000ffff027224 */ /* 0x000fc600010e0603 */
[C---:B------:R-:W-:Y:S02]  /*2fa0*/  ISETP.GE.U32.AND.EX P0, PT, R9.reuse, RZ, PT, P0 ;  /* 0x000000ff0900720c */ /* 0x040fe40003f06100 */
[----:B------:R-:W-:Y:S02]  /*2fb0*/  IADD3.X R8, PT, PT, R9, -0x1, RZ, P1, !PT ;  /* 0xffffffff09087810 */ /* 0x000fe40000ffe4ff */
[----:B------:R-:W-:Y:S02]  /*2fc0*/  SEL R0, R0, R12, P0 ;  /* 0x0000000c00007207 */ /* 0x000fe40000000000 */
[----:B------:R-:W-:Y:S02]  /*2fd0*/  SEL R11, R11, R10, P0 ;  /* 0x0000000a0b0b7207 */ /* 0x000fe40000000000 */
[----:B------:R-:W-:Y:S02]  /*2fe0*/  SEL R8, R8, R9, P0 ;  /* 0x0000000908087207 */ /* 0x000fe40000000000 */
[----:B------:R-:W-:Y:S01]  /*2ff0*/  SEL R2, R2, R3, P0 ;  /* 0x0000000302027207 */ /* 0x000fe20000000000 */
[----:B------:R-:W-:Y:S01]  /*3000*/  IMAD.MOV.U32 R3, RZ, RZ, 0x0 ;  /* 0x00000000ff037424 */ /* 0x000fe200078e00ff */
[----:B------:R-:W-:-:S02]  /*3010*/  ISETP.GE.U32.AND P0, PT, R0, R7, PT ;  /* 0x000000070000720c */ /* 0x000fc40003f06070 */
[----:B------:R-:W-:Y:S02]  /*3020*/  IADD3 R0, P2, PT, R11, 0x1, RZ ;  /* 0x000000010b007810 */ /* 0x000fe40007f5e0ff */
[----:B------:R-:W-:Y:S02]  /*3030*/  ISETP.GE.U32.AND.EX P0, PT, R8, RZ, PT, P0 ;  /* 0x000000ff0800720c */ /* 0x000fe40003f06100 */
[-C--:B------:R-:W-:Y:S02]  /*3040*/  IADD3.X R9, PT, PT, RZ, R2.reuse, RZ, P2, !PT ;  /* 0x00000002ff097210 */ /* 0x080fe400017fe4ff */
[----:B------:R-:W-:Y:S02]  /*3050*/  ISETP.NE.U32.AND P1, PT, R7, RZ, PT ;  /* 0x000000ff0700720c */ /* 0x000fe40003f25070 */
[----:B------:R-:W-:Y:S01]  /*3060*/  SEL R9, R9, R2, P0 ;  /* 0x0000000209097207 */ /* 0x000fe20000000000 */
[----:B------:R-:W-:Y:S01]  /*3070*/  IMAD.MOV.U32 R2, RZ, RZ, R6 ;  /* 0x000000ffff027224 */ /* 0x000fe200078e0006 */
[----:B------:R-:W-:-:S02]  /*3080*/  ISETP.NE.AND.EX P1, PT, RZ, RZ, PT, P1 ;  /* 0x000000ffff00720c */ /* 0x000fc40003f25310 */
[----:B------:R-:W-:Y:S02]  /*3090*/  SEL R0, R0, R11, P0 ;  /* 0x0000000b00007207 */ /* 0x000fe40000000000 */
[----:B------:R-:W-:Y:S02]  /*30a0*/  SEL R9, R9, 0xffffffff, P1 ;  /* 0xffffffff09097807 */ /* 0x000fe40000800000 */
[----:B------:R-:W-:Y:S01]  /*30b0*/  SEL R0, R0, 0xffffffff, P1 ;  /* 0xffffffff00007807 */ /* 0x000fe20000800000 */
[----:B------:R-:W-:Y:S06]  /*30c0*/  RET.REL.NODEC R2 `(_Z6lookupPdldS_il) ;  /* 0xffffffcc02cc7950 */ /* 0x000fec0003c3ffff */
.L_x_42:
[----:B------:R-:W-:-:S00]  /*30d0*/  BRA `(.L_x_42) ;  /* 0xfffffffc00fc7947 */ /* 0x000fc0000383ffff */
[----:B------:R-:W-:-:S00]  /*30e0*/  NOP ;  /* 0x0000000000007918 */ /* 0x000fc00000000000 */
        /* <DEDUP_REMOVED lines=9> */
.L_x_44:


//--------------------- .nv.shared.reserved.0     --------------------------
	.section	.nv.shared.reserved.0,"aw",@nobits
	.weak		__nv_reservedSMEM_offset_0_alias
	.size		__nv_reservedSMEM_offset_0_alias, 0, 64
	.other		__nv_reservedSMEM_offset_0_alias,@"STO_CUDA_RESERVED_SHARED STV_DEFAULT"
__nv_reservedSMEM_offset_0_alias:
	.zero		0
	.zero		64


//--------------------- .nv.constant0._Z6lookupPdldS_il --------------------------
	.section	.nv.constant0._Z6lookupPdldS_il,"a",@progbits
	.sectionflags	@""
	.align	4
.nv.constant0._Z6lookupPdldS_il:
	.zero		944


//--------------------- SYMBOLS --------------------------

	.type		.nv.reservedSmem.offset0,@object
	.size		.nv.reservedSmem.offset0,0x4
